//
// Generated by NVIDIA NVVM Compiler
//
// Compiler Build ID: CL-36424714
// Cuda compilation tools, release 13.0, V13.0.88
// Based on NVVM 20.0.0
//

.version 9.0
.target sm_100
.address_size 64

	// .globl	_Z6Phase1Piii
// _ZZ6Phase1PiiiE6shared has been demoted
// _ZZ6Phase2PiiiE5pivot has been demoted
// _ZZ6Phase2PiiiE3row has been demoted
// _ZZ6Phase2PiiiE3col has been demoted
// _ZZ6Phase3PiiiE5pivot has been demoted
// _ZZ6Phase3PiiiE3row has been demoted
// _ZZ6Phase3PiiiE3col has been demoted

.visible .entry _Z6Phase1Piii(
	.param .u64 .ptr .align 1 _Z6Phase1Piii_param_0,
	.param .u32 _Z6Phase1Piii_param_1,
	.param .u32 _Z6Phase1Piii_param_2
)
{
	.reg .b32 	%r<344>;
	.reg .b64 	%rd<7>;
	// demoted variable
	.shared .align 4 .b8 _ZZ6Phase1PiiiE6shared[1024];
	ld.param.u64 	%rd1, [_Z6Phase1Piii_param_0];
	ld.param.u32 	%r1, [_Z6Phase1Piii_param_1];
	ld.param.u32 	%r2, [_Z6Phase1Piii_param_2];
	cvta.to.global.u64 	%rd2, %rd1;
	mov.u32 	%r3, %tid.x;
	mov.u32 	%r4, %tid.y;
	shl.b32 	%r5, %r1, 4;
	add.s32 	%r6, %r5, %r3;
	add.s32 	%r7, %r5, %r4;
	mad.lo.s32 	%r8, %r7, %r2, %r6;
	mul.wide.s32 	%rd3, %r8, 4;
	add.s64 	%rd4, %rd2, %rd3;
	ld.global.u32 	%r9, [%rd4];
	shl.b32 	%r10, %r4, 6;
	mov.u32 	%r11, _ZZ6Phase1PiiiE6shared;
	add.s32 	%r12, %r11, %r10;
	shl.b32 	%r13, %r3, 2;
	add.s32 	%r14, %r12, %r13;
	st.shared.u32 	[%r14], %r9;
	shl.b32 	%r15, %r2, 3;
	mul.wide.s32 	%rd5, %r15, 4;
	add.s64 	%rd6, %rd4, %rd5;
	ld.global.u32 	%r16, [%rd6];
	st.shared.u32 	[%r14+512], %r16;
	ld.global.u32 	%r17, [%rd4+32];
	st.shared.u32 	[%r14+32], %r17;
	ld.global.u32 	%r18, [%rd6+32];
	st.shared.u32 	[%r14+544], %r18;
	bar.sync 	0;
	ld.shared.u32 	%r19, [%r14];
	ld.shared.u32 	%r20, [%r12];
	add.s32 	%r21, %r11, %r13;
	ld.shared.u32 	%r22, [%r21];
	add.s32 	%r23, %r22, %r20;
	min.s32 	%r24, %r19, %r23;
	st.shared.u32 	[%r14], %r24;
	ld.shared.u32 	%r25, [%r14+512];
	ld.shared.u32 	%r26, [%r12+512];
	ld.shared.u32 	%r27, [%r21];
	add.s32 	%r28, %r27, %r26;
	min.s32 	%r29, %r25, %r28;
	st.shared.u32 	[%r14+512], %r29;
	ld.shared.u32 	%r30, [%r14+32];
	ld.shared.u32 	%r31, [%r12];
	ld.shared.u32 	%r32, [%r21+32];
	add.s32 	%r33, %r32, %r31;
	min.s32 	%r34, %r30, %r33;
	st.shared.u32 	[%r14+32], %r34;
	ld.shared.u32 	%r35, [%r14+544];
	ld.shared.u32 	%r36, [%r12+512];
	ld.shared.u32 	%r37, [%r21+32];
	add.s32 	%r38, %r37, %r36;
	min.s32 	%r39, %r35, %r38;
	st.shared.u32 	[%r14+544], %r39;
	bar.sync 	0;
	ld.shared.u32 	%r40, [%r14];
	ld.shared.u32 	%r41, [%r12+4];
	ld.shared.u32 	%r42, [%r21+64];
	add.s32 	%r43, %r42, %r41;
	min.s32 	%r44, %r40, %r43;
	st.shared.u32 	[%r14], %r44;
	ld.shared.u32 	%r45, [%r14+512];
	ld.shared.u32 	%r46, [%r12+516];
	ld.shared.u32 	%r47, [%r21+64];
	add.s32 	%r48, %r47, %r46;
	min.s32 	%r49, %r45, %r48;
	st.shared.u32 	[%r14+512], %r49;
	ld.shared.u32 	%r50, [%r14+32];
	ld.shared.u32 	%r51, [%r12+4];
	ld.shared.u32 	%r52, [%r21+96];
	add.s32 	%r53, %r52, %r51;
	min.s32 	%r54, %r50, %r53;
	st.shared.u32 	[%r14+32], %r54;
	ld.shared.u32 	%r55, [%r14+544];
	ld.shared.u32 	%r56, [%r12+516];
	ld.shared.u32 	%r57, [%r21+96];
	add.s32 	%r58, %r57, %r56;
	min.s32 	%r59, %r55, %r58;
	st.shared.u32 	[%r14+544], %r59;
	bar.sync 	0;
	ld.shared.u32 	%r60, [%r14];
	ld.shared.u32 	%r61, [%r12+8];
	ld.shared.u32 	%r62, [%r21+128];
	add.s32 	%r63, %r62, %r61;
	min.s32 	%r64, %r60, %r63;
	st.shared.u32 	[%r14], %r64;
	ld.shared.u32 	%r65, [%r14+512];
	ld.shared.u32 	%r66, [%r12+520];
	ld.shared.u32 	%r67, [%r21+128];
	add.s32 	%r68, %r67, %r66;
	min.s32 	%r69, %r65, %r68;
	st.shared.u32 	[%r14+512], %r69;
	ld.shared.u32 	%r70, [%r14+32];
	ld.shared.u32 	%r71, [%r12+8];
	ld.shared.u32 	%r72, [%r21+160];
	add.s32 	%r73, %r72, %r71;
	min.s32 	%r74, %r70, %r73;
	st.shared.u32 	[%r14+32], %r74;
	ld.shared.u32 	%r75, [%r14+544];
	ld.shared.u32 	%r76, [%r12+520];
	ld.shared.u32 	%r77, [%r21+160];
	add.s32 	%r78, %r77, %r76;
	min.s32 	%r79, %r75, %r78;
	st.shared.u32 	[%r14+544], %r79;
	bar.sync 	0;
	ld.shared.u32 	%r80, [%r14];
	ld.shared.u32 	%r81, [%r12+12];
	ld.shared.u32 	%r82, [%r21+192];
	add.s32 	%r83, %r82, %r81;
	min.s32 	%r84, %r80, %r83;
	st.shared.u32 	[%r14], %r84;
	ld.shared.u32 	%r85, [%r14+512];
	ld.shared.u32 	%r86, [%r12+524];
	ld.shared.u32 	%r87, [%r21+192];
	add.s32 	%r88, %r87, %r86;
	min.s32 	%r89, %r85, %r88;
	st.shared.u32 	[%r14+512], %r89;
	ld.shared.u32 	%r90, [%r14+32];
	ld.shared.u32 	%r91, [%r12+12];
	ld.shared.u32 	%r92, [%r21+224];
	add.s32 	%r93, %r92, %r91;
	min.s32 	%r94, %r90, %r93;
	st.shared.u32 	[%r14+32], %r94;
	ld.shared.u32 	%r95, [%r14+544];
	ld.shared.u32 	%r96, [%r12+524];
	ld.shared.u32 	%r97, [%r21+224];
	add.s32 	%r98, %r97, %r96;
	min.s32 	%r99, %r95, %r98;
	st.shared.u32 	[%r14+544], %r99;
	bar.sync 	0;
	ld.shared.u32 	%r100, [%r14];
	ld.shared.u32 	%r101, [%r12+16];
	ld.shared.u32 	%r102, [%r21+256];
	add.s32 	%r103, %r102, %r101;
	min.s32 	%r104, %r100, %r103;
	st.shared.u32 	[%r14], %r104;
	ld.shared.u32 	%r105, [%r14+512];
	ld.shared.u32 	%r106, [%r12+528];
	ld.shared.u32 	%r107, [%r21+256];
	add.s32 	%r108, %r107, %r106;
	min.s32 	%r109, %r105, %r108;
	st.shared.u32 	[%r14+512], %r109;
	ld.shared.u32 	%r110, [%r14+32];
	ld.shared.u32 	%r111, [%r12+16];
	ld.shared.u32 	%r112, [%r21+288];
	add.s32 	%r113, %r112, %r111;
	min.s32 	%r114, %r110, %r113;
	st.shared.u32 	[%r14+32], %r114;
	ld.shared.u32 	%r115, [%r14+544];
	ld.shared.u32 	%r116, [%r12+528];
	ld.shared.u32 	%r117, [%r21+288];
	add.s32 	%r118, %r117, %r116;
	min.s32 	%r119, %r115, %r118;
	st.shared.u32 	[%r14+544], %r119;
	bar.sync 	0;
	ld.shared.u32 	%r120, [%r14];
	ld.shared.u32 	%r121, [%r12+20];
	ld.shared.u32 	%r122, [%r21+320];
	add.s32 	%r123, %r122, %r121;
	min.s32 	%r124, %r120, %r123;
	st.shared.u32 	[%r14], %r124;
	ld.shared.u32 	%r125, [%r14+512];
	ld.shared.u32 	%r126, [%r12+532];
	ld.shared.u32 	%r127, [%r21+320];
	add.s32 	%r128, %r127, %r126;
	min.s32 	%r129, %r125, %r128;
	st.shared.u32 	[%r14+512], %r129;
	ld.shared.u32 	%r130, [%r14+32];
	ld.shared.u32 	%r131, [%r12+20];
	ld.shared.u32 	%r132, [%r21+352];
	add.s32 	%r133, %r132, %r131;
	min.s32 	%r134, %r130, %r133;
	st.shared.u32 	[%r14+32], %r134;
	ld.shared.u32 	%r135, [%r14+544];
	ld.shared.u32 	%r136, [%r12+532];
	ld.shared.u32 	%r137, [%r21+352];
	add.s32 	%r138, %r137, %r136;
	min.s32 	%r139, %r135, %r138;
	st.shared.u32 	[%r14+544], %r139;
	bar.sync 	0;
	ld.shared.u32 	%r140, [%r14];
	ld.shared.u32 	%r141, [%r12+24];
	ld.shared.u32 	%r142, [%r21+384];
	add.s32 	%r143, %r142, %r141;
	min.s32 	%r144, %r140, %r143;
	st.shared.u32 	[%r14], %r144;
	ld.shared.u32 	%r145, [%r14+512];
	ld.shared.u32 	%r146, [%r12+536];
	ld.shared.u32 	%r147, [%r21+384];
	add.s32 	%r148, %r147, %r146;
	min.s32 	%r149, %r145, %r148;
	st.shared.u32 	[%r14+512], %r149;
	ld.shared.u32 	%r150, [%r14+32];
	ld.shared.u32 	%r151, [%r12+24];
	ld.shared.u32 	%r152, [%r21+416];
	add.s32 	%r153, %r152, %r151;
	min.s32 	%r154, %r150, %r153;
	st.shared.u32 	[%r14+32], %r154;
	ld.shared.u32 	%r155, [%r14+544];
	ld.shared.u32 	%r156, [%r12+536];
	ld.shared.u32 	%r157, [%r21+416];
	add.s32 	%r158, %r157, %r156;
	min.s32 	%r159, %r155, %r158;
	st.shared.u32 	[%r14+544], %r159;
	bar.sync 	0;
	ld.shared.u32 	%r160, [%r14];
	ld.shared.u32 	%r161, [%r12+28];
	ld.shared.u32 	%r162, [%r21+448];
	add.s32 	%r163, %r162, %r161;
	min.s32 	%r164, %r160, %r163;
	st.shared.u32 	[%r14], %r164;
	ld.shared.u32 	%r165, [%r14+512];
	ld.shared.u32 	%r166, [%r12+540];
	ld.shared.u32 	%r167, [%r21+448];
	add.s32 	%r168, %r167, %r166;
	min.s32 	%r169, %r165, %r168;
	st.shared.u32 	[%r14+512], %r169;
	ld.shared.u32 	%r170, [%r14+32];
	ld.shared.u32 	%r171, [%r12+28];
	ld.shared.u32 	%r172, [%r21+480];
	add.s32 	%r173, %r172, %r171;
	min.s32 	%r174, %r170, %r173;
	st.shared.u32 	[%r14+32], %r174;
	ld.shared.u32 	%r175, [%r14+544];
	ld.shared.u32 	%r176, [%r12+540];
	ld.shared.u32 	%r177, [%r21+480];
	add.s32 	%r178, %r177, %r176;
	min.s32 	%r179, %r175, %r178;
	st.shared.u32 	[%r14+544], %r179;
	bar.sync 	0;
	ld.shared.u32 	%r180, [%r14];
	ld.shared.u32 	%r181, [%r12+32];
	ld.shared.u32 	%r182, [%r21+512];
	add.s32 	%r183, %r182, %r181;
	min.s32 	%r184, %r180, %r183;
	st.shared.u32 	[%r14], %r184;
	ld.shared.u32 	%r185, [%r14+512];
	ld.shared.u32 	%r186, [%r12+544];
	ld.shared.u32 	%r187, [%r21+512];
	add.s32 	%r188, %r187, %r186;
	min.s32 	%r189, %r185, %r188;
	st.shared.u32 	[%r14+512], %r189;
	ld.shared.u32 	%r190, [%r14+32];
	ld.shared.u32 	%r191, [%r12+32];
	ld.shared.u32 	%r192, [%r21+544];
	add.s32 	%r193, %r192, %r191;
	min.s32 	%r194, %r190, %r193;
	st.shared.u32 	[%r14+32], %r194;
	ld.shared.u32 	%r195, [%r14+544];
	ld.shared.u32 	%r196, [%r12+544];
	ld.shared.u32 	%r197, [%r21+544];
	add.s32 	%r198, %r197, %r196;
	min.s32 	%r199, %r195, %r198;
	st.shared.u32 	[%r14+544], %r199;
	bar.sync 	0;
	ld.shared.u32 	%r200, [%r14];
	ld.shared.u32 	%r201, [%r12+36];
	ld.shared.u32 	%r202, [%r21+576];
	add.s32 	%r203, %r202, %r201;
	min.s32 	%r204, %r200, %r203;
	st.shared.u32 	[%r14], %r204;
	ld.shared.u32 	%r205, [%r14+512];
	ld.shared.u32 	%r206, [%r12+548];
	ld.shared.u32 	%r207, [%r21+576];
	add.s32 	%r208, %r207, %r206;
	min.s32 	%r209, %r205, %r208;
	st.shared.u32 	[%r14+512], %r209;
	ld.shared.u32 	%r210, [%r14+32];
	ld.shared.u32 	%r211, [%r12+36];
	ld.shared.u32 	%r212, [%r21+608];
	add.s32 	%r213, %r212, %r211;
	min.s32 	%r214, %r210, %r213;
	st.shared.u32 	[%r14+32], %r214;
	ld.shared.u32 	%r215, [%r14+544];
	ld.shared.u32 	%r216, [%r12+548];
	ld.shared.u32 	%r217, [%r21+608];
	add.s32 	%r218, %r217, %r216;
	min.s32 	%r219, %r215, %r218;
	st.shared.u32 	[%r14+544], %r219;
	bar.sync 	0;
	ld.shared.u32 	%r220, [%r14];
	ld.shared.u32 	%r221, [%r12+40];
	ld.shared.u32 	%r222, [%r21+640];
	add.s32 	%r223, %r222, %r221;
	min.s32 	%r224, %r220, %r223;
	st.shared.u32 	[%r14], %r224;
	ld.shared.u32 	%r225, [%r14+512];
	ld.shared.u32 	%r226, [%r12+552];
	ld.shared.u32 	%r227, [%r21+640];
	add.s32 	%r228, %r227, %r226;
	min.s32 	%r229, %r225, %r228;
	st.shared.u32 	[%r14+512], %r229;
	ld.shared.u32 	%r230, [%r14+32];
	ld.shared.u32 	%r231, [%r12+40];
	ld.shared.u32 	%r232, [%r21+672];
	add.s32 	%r233, %r232, %r231;
	min.s32 	%r234, %r230, %r233;
	st.shared.u32 	[%r14+32], %r234;
	ld.shared.u32 	%r235, [%r14+544];
	ld.shared.u32 	%r236, [%r12+552];
	ld.shared.u32 	%r237, [%r21+672];
	add.s32 	%r238, %r237, %r236;
	min.s32 	%r239, %r235, %r238;
	st.shared.u32 	[%r14+544], %r239;
	bar.sync 	0;
	ld.shared.u32 	%r240, [%r14];
	ld.shared.u32 	%r241, [%r12+44];
	ld.shared.u32 	%r242, [%r21+704];
	add.s32 	%r243, %r242, %r241;
	min.s32 	%r244, %r240, %r243;
	st.shared.u32 	[%r14], %r244;
	ld.shared.u32 	%r245, [%r14+512];
	ld.shared.u32 	%r246, [%r12+556];
	ld.shared.u32 	%r247, [%r21+704];
	add.s32 	%r248, %r247, %r246;
	min.s32 	%r249, %r245, %r248;
	st.shared.u32 	[%r14+512], %r249;
	ld.shared.u32 	%r250, [%r14+32];
	ld.shared.u32 	%r251, [%r12+44];
	ld.shared.u32 	%r252, [%r21+736];
	add.s32 	%r253, %r252, %r251;
	min.s32 	%r254, %r250, %r253;
	st.shared.u32 	[%r14+32], %r254;
	ld.shared.u32 	%r255, [%r14+544];
	ld.shared.u32 	%r256, [%r12+556];
	ld.shared.u32 	%r257, [%r21+736];
	add.s32 	%r258, %r257, %r256;
	min.s32 	%r259, %r255, %r258;
	st.shared.u32 	[%r14+544], %r259;
	bar.sync 	0;
	ld.shared.u32 	%r260, [%r14];
	ld.shared.u32 	%r261, [%r12+48];
	ld.shared.u32 	%r262, [%r21+768];
	add.s32 	%r263, %r262, %r261;
	min.s32 	%r264, %r260, %r263;
	st.shared.u32 	[%r14], %r264;
	ld.shared.u32 	%r265, [%r14+512];
	ld.shared.u32 	%r266, [%r12+560];
	ld.shared.u32 	%r267, [%r21+768];
	add.s32 	%r268, %r267, %r266;
	min.s32 	%r269, %r265, %r268;
	st.shared.u32 	[%r14+512], %r269;
	ld.shared.u32 	%r270, [%r14+32];
	ld.shared.u32 	%r271, [%r12+48];
	ld.shared.u32 	%r272, [%r21+800];
	add.s32 	%r273, %r272, %r271;
	min.s32 	%r274, %r270, %r273;
	st.shared.u32 	[%r14+32], %r274;
	ld.shared.u32 	%r275, [%r14+544];
	ld.shared.u32 	%r276, [%r12+560];
	ld.shared.u32 	%r277, [%r21+800];
	add.s32 	%r278, %r277, %r276;
	min.s32 	%r279, %r275, %r278;
	st.shared.u32 	[%r14+544], %r279;
	bar.sync 	0;
	ld.shared.u32 	%r280, [%r14];
	ld.shared.u32 	%r281, [%r12+52];
	ld.shared.u32 	%r282, [%r21+832];
	add.s32 	%r283, %r282, %r281;
	min.s32 	%r284, %r280, %r283;
	st.shared.u32 	[%r14], %r284;
	ld.shared.u32 	%r285, [%r14+512];
	ld.shared.u32 	%r286, [%r12+564];
	ld.shared.u32 	%r287, [%r21+832];
	add.s32 	%r288, %r287, %r286;
	min.s32 	%r289, %r285, %r288;
	st.shared.u32 	[%r14+512], %r289;
	ld.shared.u32 	%r290, [%r14+32];
	ld.shared.u32 	%r291, [%r12+52];
	ld.shared.u32 	%r292, [%r21+864];
	add.s32 	%r293, %r292, %r291;
	min.s32 	%r294, %r290, %r293;
	st.shared.u32 	[%r14+32], %r294;
	ld.shared.u32 	%r295, [%r14+544];
	ld.shared.u32 	%r296, [%r12+564];
	ld.shared.u32 	%r297, [%r21+864];
	add.s32 	%r298, %r297, %r296;
	min.s32 	%r299, %r295, %r298;
	st.shared.u32 	[%r14+544], %r299;
	bar.sync 	0;
	ld.shared.u32 	%r300, [%r14];
	ld.shared.u32 	%r301, [%r12+56];
	ld.shared.u32 	%r302, [%r21+896];
	add.s32 	%r303, %r302, %r301;
	min.s32 	%r304, %r300, %r303;
	st.shared.u32 	[%r14], %r304;
	ld.shared.u32 	%r305, [%r14+512];
	ld.shared.u32 	%r306, [%r12+568];
	ld.shared.u32 	%r307, [%r21+896];
	add.s32 	%r308, %r307, %r306;
	min.s32 	%r309, %r305, %r308;
	st.shared.u32 	[%r14+512], %r309;
	ld.shared.u32 	%r310, [%r14+32];
	ld.shared.u32 	%r311, [%r12+56];
	ld.shared.u32 	%r312, [%r21+928];
	add.s32 	%r313, %r312, %r311;
	min.s32 	%r314, %r310, %r313;
	st.shared.u32 	[%r14+32], %r314;
	ld.shared.u32 	%r315, [%r14+544];
	ld.shared.u32 	%r316, [%r12+568];
	ld.shared.u32 	%r317, [%r21+928];
	add.s32 	%r318, %r317, %r316;
	min.s32 	%r319, %r315, %r318;
	st.shared.u32 	[%r14+544], %r319;
	bar.sync 	0;
	ld.shared.u32 	%r320, [%r14];
	ld.shared.u32 	%r321, [%r12+60];
	ld.shared.u32 	%r322, [%r21+960];
	add.s32 	%r323, %r322, %r321;
	min.s32 	%r324, %r320, %r323;
	st.shared.u32 	[%r14], %r324;
	ld.shared.u32 	%r325, [%r14+512];
	ld.shared.u32 	%r326, [%r12+572];
	ld.shared.u32 	%r327, [%r21+960];
	add.s32 	%r328, %r327, %r326;
	min.s32 	%r329, %r325, %r328;
	st.shared.u32 	[%r14+512], %r329;
	ld.shared.u32 	%r330, [%r14+32];
	ld.shared.u32 	%r331, [%r12+60];
	ld.shared.u32 	%r332, [%r21+992];
	add.s32 	%r333, %r332, %r331;
	min.s32 	%r334, %r330, %r333;
	st.shared.u32 	[%r14+32], %r334;
	ld.shared.u32 	%r335, [%r14+544];
	ld.shared.u32 	%r336, [%r12+572];
	ld.shared.u32 	%r337, [%r21+992];
	add.s32 	%r338, %r337, %r336;
	min.s32 	%r339, %r335, %r338;
	st.shared.u32 	[%r14+544], %r339;
	bar.sync 	0;
	ld.shared.u32 	%r340, [%r14];
	st.global.u32 	[%rd4], %r340;
	ld.shared.u32 	%r341, [%r14+512];
	st.global.u32 	[%rd6], %r341;
	ld.shared.u32 	%r342, [%r14+32];
	st.global.u32 	[%rd4+32], %r342;
	ld.shared.u32 	%r343, [%r14+544];
	st.global.u32 	[%rd6+32], %r343;
	ret;

}
	// .globl	_Z6Phase2Piii
.visible .entry _Z6Phase2Piii(
	.param .u64 .ptr .align 1 _Z6Phase2Piii_param_0,
	.param .u32 _Z6Phase2Piii_param_1,
	.param .u32 _Z6Phase2Piii_param_2
)
{
	.reg .pred 	%p<2>;
	.reg .b32 	%r<628>;
	.reg .b64 	%rd<14>;
	// demoted variable
	.shared .align 4 .b8 _ZZ6Phase2PiiiE5pivot[1024];
	// demoted variable
	.shared .align 4 .b8 _ZZ6Phase2PiiiE3row[1024];
	// demoted variable
	.shared .align 4 .b8 _ZZ6Phase2PiiiE3col[1024];
	ld.param.u32 	%r1, [_Z6Phase2Piii_param_1];
	mov.u32 	%r3, %ctaid.y;
	setp.eq.s32 	%p1, %r1, %r3;
	@%p1 bra 	$L__BB1_2;
	ld.param.u32 	%r627, [_Z6Phase2Piii_param_2];
	ld.param.u32 	%r626, [_Z6Phase2Piii_param_1];
	ld.param.u64 	%rd13, [_Z6Phase2Piii_param_0];
	cvta.to.global.u64 	%rd2, %rd13;
	mov.u32 	%r4, %tid.x;
	mov.u32 	%r5, %tid.y;
	shl.b32 	%r6, %r626, 4;
	add.s32 	%r7, %r6, %r4;
	add.s32 	%r8, %r6, %r5;
	shl.b32 	%r10, %r3, 4;
	add.s32 	%r11, %r10, %r4;
	add.s32 	%r12, %r10, %r5;
	mul.lo.s32 	%r13, %r8, %r627;
	add.s32 	%r14, %r13, %r7;
	mul.wide.s32 	%rd3, %r14, 4;
	add.s64 	%rd4, %rd2, %rd3;
	ld.global.u32 	%r15, [%rd4];
	shl.b32 	%r16, %r5, 6;
	mov.u32 	%r17, _ZZ6Phase2PiiiE5pivot;
	add.s32 	%r18, %r17, %r16;
	shl.b32 	%r19, %r4, 2;
	add.s32 	%r20, %r18, %r19;
	st.shared.u32 	[%r20], %r15;
	shl.b32 	%r21, %r627, 3;
	mul.wide.s32 	%rd5, %r21, 4;
	add.s64 	%rd6, %rd4, %rd5;
	ld.global.u32 	%r22, [%rd6];
	st.shared.u32 	[%r20+512], %r22;
	ld.global.u32 	%r23, [%rd4+32];
	st.shared.u32 	[%r20+32], %r23;
	ld.global.u32 	%r24, [%rd6+32];
	st.shared.u32 	[%r20+544], %r24;
	add.s32 	%r25, %r11, %r13;
	mul.wide.s32 	%rd7, %r25, 4;
	add.s64 	%rd8, %rd2, %rd7;
	ld.global.u32 	%r26, [%rd8];
	mov.u32 	%r27, _ZZ6Phase2PiiiE3row;
	add.s32 	%r28, %r27, %r19;
	add.s32 	%r29, %r28, %r16;
	st.shared.u32 	[%r29], %r26;
	add.s64 	%rd9, %rd8, %rd5;
	ld.global.u32 	%r30, [%rd9];
	st.shared.u32 	[%r29+512], %r30;
	ld.global.u32 	%r31, [%rd8+32];
	st.shared.u32 	[%r29+32], %r31;
	ld.global.u32 	%r32, [%rd9+32];
	st.shared.u32 	[%r29+544], %r32;
	mad.lo.s32 	%r33, %r627, %r12, %r7;
	mul.wide.s32 	%rd10, %r33, 4;
	add.s64 	%rd11, %rd2, %rd10;
	ld.global.u32 	%r34, [%rd11];
	mov.u32 	%r35, _ZZ6Phase2PiiiE3col;
	add.s32 	%r36, %r35, %r16;
	add.s32 	%r37, %r36, %r19;
	st.shared.u32 	[%r37], %r34;
	add.s64 	%rd12, %rd11, %rd5;
	ld.global.u32 	%r38, [%rd12];
	st.shared.u32 	[%r37+512], %r38;
	ld.global.u32 	%r39, [%rd11+32];
	st.shared.u32 	[%r37+32], %r39;
	ld.global.u32 	%r40, [%rd12+32];
	st.shared.u32 	[%r37+544], %r40;
	bar.sync 	0;
	ld.shared.u32 	%r41, [%r29];
	ld.shared.u32 	%r42, [%r18];
	ld.shared.u32 	%r43, [%r28];
	add.s32 	%r44, %r43, %r42;
	min.s32 	%r45, %r41, %r44;
	st.shared.u32 	[%r29], %r45;
	ld.shared.u32 	%r46, [%r29+512];
	ld.shared.u32 	%r47, [%r18+512];
	ld.shared.u32 	%r48, [%r28];
	add.s32 	%r49, %r48, %r47;
	min.s32 	%r50, %r46, %r49;
	st.shared.u32 	[%r29+512], %r50;
	ld.shared.u32 	%r51, [%r29+32];
	ld.shared.u32 	%r52, [%r28+32];
	add.s32 	%r53, %r52, %r42;
	min.s32 	%r54, %r51, %r53;
	st.shared.u32 	[%r29+32], %r54;
	ld.shared.u32 	%r55, [%r29+544];
	ld.shared.u32 	%r56, [%r28+32];
	add.s32 	%r57, %r56, %r47;
	min.s32 	%r58, %r55, %r57;
	st.shared.u32 	[%r29+544], %r58;
	ld.shared.u32 	%r59, [%r37];
	ld.shared.u32 	%r60, [%r36];
	add.s32 	%r61, %r17, %r19;
	ld.shared.u32 	%r62, [%r61];
	add.s32 	%r63, %r62, %r60;
	min.s32 	%r64, %r59, %r63;
	st.shared.u32 	[%r37], %r64;
	ld.shared.u32 	%r65, [%r37+512];
	ld.shared.u32 	%r66, [%r36+512];
	add.s32 	%r67, %r62, %r66;
	min.s32 	%r68, %r65, %r67;
	st.shared.u32 	[%r37+512], %r68;
	ld.shared.u32 	%r69, [%r37+32];
	ld.shared.u32 	%r70, [%r36];
	ld.shared.u32 	%r71, [%r61+32];
	add.s32 	%r72, %r71, %r70;
	min.s32 	%r73, %r69, %r72;
	st.shared.u32 	[%r37+32], %r73;
	ld.shared.u32 	%r74, [%r37+544];
	ld.shared.u32 	%r75, [%r36+512];
	add.s32 	%r76, %r75, %r71;
	min.s32 	%r77, %r74, %r76;
	st.shared.u32 	[%r37+544], %r77;
	bar.sync 	0;
	ld.shared.u32 	%r78, [%r29];
	ld.shared.u32 	%r79, [%r18+4];
	ld.shared.u32 	%r80, [%r28+64];
	add.s32 	%r81, %r80, %r79;
	min.s32 	%r82, %r78, %r81;
	st.shared.u32 	[%r29], %r82;
	ld.shared.u32 	%r83, [%r29+512];
	ld.shared.u32 	%r84, [%r18+516];
	ld.shared.u32 	%r85, [%r28+64];
	add.s32 	%r86, %r85, %r84;
	min.s32 	%r87, %r83, %r86;
	st.shared.u32 	[%r29+512], %r87;
	ld.shared.u32 	%r88, [%r29+32];
	ld.shared.u32 	%r89, [%r28+96];
	add.s32 	%r90, %r89, %r79;
	min.s32 	%r91, %r88, %r90;
	st.shared.u32 	[%r29+32], %r91;
	ld.shared.u32 	%r92, [%r29+544];
	ld.shared.u32 	%r93, [%r28+96];
	add.s32 	%r94, %r93, %r84;
	min.s32 	%r95, %r92, %r94;
	st.shared.u32 	[%r29+544], %r95;
	ld.shared.u32 	%r96, [%r37];
	ld.shared.u32 	%r97, [%r36+4];
	ld.shared.u32 	%r98, [%r61+64];
	add.s32 	%r99, %r98, %r97;
	min.s32 	%r100, %r96, %r99;
	st.shared.u32 	[%r37], %r100;
	ld.shared.u32 	%r101, [%r37+512];
	ld.shared.u32 	%r102, [%r36+516];
	add.s32 	%r103, %r98, %r102;
	min.s32 	%r104, %r101, %r103;
	st.shared.u32 	[%r37+512], %r104;
	ld.shared.u32 	%r105, [%r37+32];
	ld.shared.u32 	%r106, [%r36+4];
	ld.shared.u32 	%r107, [%r61+96];
	add.s32 	%r108, %r107, %r106;
	min.s32 	%r109, %r105, %r108;
	st.shared.u32 	[%r37+32], %r109;
	ld.shared.u32 	%r110, [%r37+544];
	ld.shared.u32 	%r111, [%r36+516];
	add.s32 	%r112, %r111, %r107;
	min.s32 	%r113, %r110, %r112;
	st.shared.u32 	[%r37+544], %r113;
	bar.sync 	0;
	ld.shared.u32 	%r114, [%r29];
	ld.shared.u32 	%r115, [%r18+8];
	ld.shared.u32 	%r116, [%r28+128];
	add.s32 	%r117, %r116, %r115;
	min.s32 	%r118, %r114, %r117;
	st.shared.u32 	[%r29], %r118;
	ld.shared.u32 	%r119, [%r29+512];
	ld.shared.u32 	%r120, [%r18+520];
	ld.shared.u32 	%r121, [%r28+128];
	add.s32 	%r122, %r121, %r120;
	min.s32 	%r123, %r119, %r122;
	st.shared.u32 	[%r29+512], %r123;
	ld.shared.u32 	%r124, [%r29+32];
	ld.shared.u32 	%r125, [%r28+160];
	add.s32 	%r126, %r125, %r115;
	min.s32 	%r127, %r124, %r126;
	st.shared.u32 	[%r29+32], %r127;
	ld.shared.u32 	%r128, [%r29+544];
	ld.shared.u32 	%r129, [%r28+160];
	add.s32 	%r130, %r129, %r120;
	min.s32 	%r131, %r128, %r130;
	st.shared.u32 	[%r29+544], %r131;
	ld.shared.u32 	%r132, [%r37];
	ld.shared.u32 	%r133, [%r36+8];
	ld.shared.u32 	%r134, [%r61+128];
	add.s32 	%r135, %r134, %r133;
	min.s32 	%r136, %r132, %r135;
	st.shared.u32 	[%r37], %r136;
	ld.shared.u32 	%r137, [%r37+512];
	ld.shared.u32 	%r138, [%r36+520];
	add.s32 	%r139, %r134, %r138;
	min.s32 	%r140, %r137, %r139;
	st.shared.u32 	[%r37+512], %r140;
	ld.shared.u32 	%r141, [%r37+32];
	ld.shared.u32 	%r142, [%r36+8];
	ld.shared.u32 	%r143, [%r61+160];
	add.s32 	%r144, %r143, %r142;
	min.s32 	%r145, %r141, %r144;
	st.shared.u32 	[%r37+32], %r145;
	ld.shared.u32 	%r146, [%r37+544];
	ld.shared.u32 	%r147, [%r36+520];
	add.s32 	%r148, %r147, %r143;
	min.s32 	%r149, %r146, %r148;
	st.shared.u32 	[%r37+544], %r149;
	bar.sync 	0;
	ld.shared.u32 	%r150, [%r29];
	ld.shared.u32 	%r151, [%r18+12];
	ld.shared.u32 	%r152, [%r28+192];
	add.s32 	%r153, %r152, %r151;
	min.s32 	%r154, %r150, %r153;
	st.shared.u32 	[%r29], %r154;
	ld.shared.u32 	%r155, [%r29+512];
	ld.shared.u32 	%r156, [%r18+524];
	ld.shared.u32 	%r157, [%r28+192];
	add.s32 	%r158, %r157, %r156;
	min.s32 	%r159, %r155, %r158;
	st.shared.u32 	[%r29+512], %r159;
	ld.shared.u32 	%r160, [%r29+32];
	ld.shared.u32 	%r161, [%r28+224];
	add.s32 	%r162, %r161, %r151;
	min.s32 	%r163, %r160, %r162;
	st.shared.u32 	[%r29+32], %r163;
	ld.shared.u32 	%r164, [%r29+544];
	ld.shared.u32 	%r165, [%r28+224];
	add.s32 	%r166, %r165, %r156;
	min.s32 	%r167, %r164, %r166;
	st.shared.u32 	[%r29+544], %r167;
	ld.shared.u32 	%r168, [%r37];
	ld.shared.u32 	%r169, [%r36+12];
	ld.shared.u32 	%r170, [%r61+192];
	add.s32 	%r171, %r170, %r169;
	min.s32 	%r172, %r168, %r171;
	st.shared.u32 	[%r37], %r172;
	ld.shared.u32 	%r173, [%r37+512];
	ld.shared.u32 	%r174, [%r36+524];
	add.s32 	%r175, %r170, %r174;
	min.s32 	%r176, %r173, %r175;
	st.shared.u32 	[%r37+512], %r176;
	ld.shared.u32 	%r177, [%r37+32];
	ld.shared.u32 	%r178, [%r36+12];
	ld.shared.u32 	%r179, [%r61+224];
	add.s32 	%r180, %r179, %r178;
	min.s32 	%r181, %r177, %r180;
	st.shared.u32 	[%r37+32], %r181;
	ld.shared.u32 	%r182, [%r37+544];
	ld.shared.u32 	%r183, [%r36+524];
	add.s32 	%r184, %r183, %r179;
	min.s32 	%r185, %r182, %r184;
	st.shared.u32 	[%r37+544], %r185;
	bar.sync 	0;
	ld.shared.u32 	%r186, [%r29];
	ld.shared.u32 	%r187, [%r18+16];
	ld.shared.u32 	%r188, [%r28+256];
	add.s32 	%r189, %r188, %r187;
	min.s32 	%r190, %r186, %r189;
	st.shared.u32 	[%r29], %r190;
	ld.shared.u32 	%r191, [%r29+512];
	ld.shared.u32 	%r192, [%r18+528];
	ld.shared.u32 	%r193, [%r28+256];
	add.s32 	%r194, %r193, %r192;
	min.s32 	%r195, %r191, %r194;
	st.shared.u32 	[%r29+512], %r195;
	ld.shared.u32 	%r196, [%r29+32];
	ld.shared.u32 	%r197, [%r28+288];
	add.s32 	%r198, %r197, %r187;
	min.s32 	%r199, %r196, %r198;
	st.shared.u32 	[%r29+32], %r199;
	ld.shared.u32 	%r200, [%r29+544];
	ld.shared.u32 	%r201, [%r28+288];
	add.s32 	%r202, %r201, %r192;
	min.s32 	%r203, %r200, %r202;
	st.shared.u32 	[%r29+544], %r203;
	ld.shared.u32 	%r204, [%r37];
	ld.shared.u32 	%r205, [%r36+16];
	ld.shared.u32 	%r206, [%r61+256];
	add.s32 	%r207, %r206, %r205;
	min.s32 	%r208, %r204, %r207;
	st.shared.u32 	[%r37], %r208;
	ld.shared.u32 	%r209, [%r37+512];
	ld.shared.u32 	%r210, [%r36+528];
	add.s32 	%r211, %r206, %r210;
	min.s32 	%r212, %r209, %r211;
	st.shared.u32 	[%r37+512], %r212;
	ld.shared.u32 	%r213, [%r37+32];
	ld.shared.u32 	%r214, [%r36+16];
	ld.shared.u32 	%r215, [%r61+288];
	add.s32 	%r216, %r215, %r214;
	min.s32 	%r217, %r213, %r216;
	st.shared.u32 	[%r37+32], %r217;
	ld.shared.u32 	%r218, [%r37+544];
	ld.shared.u32 	%r219, [%r36+528];
	add.s32 	%r220, %r219, %r215;
	min.s32 	%r221, %r218, %r220;
	st.shared.u32 	[%r37+544], %r221;
	bar.sync 	0;
	ld.shared.u32 	%r222, [%r29];
	ld.shared.u32 	%r223, [%r18+20];
	ld.shared.u32 	%r224, [%r28+320];
	add.s32 	%r225, %r224, %r223;
	min.s32 	%r226, %r222, %r225;
	st.shared.u32 	[%r29], %r226;
	ld.shared.u32 	%r227, [%r29+512];
	ld.shared.u32 	%r228, [%r18+532];
	ld.shared.u32 	%r229, [%r28+320];
	add.s32 	%r230, %r229, %r228;
	min.s32 	%r231, %r227, %r230;
	st.shared.u32 	[%r29+512], %r231;
	ld.shared.u32 	%r232, [%r29+32];
	ld.shared.u32 	%r233, [%r28+352];
	add.s32 	%r234, %r233, %r223;
	min.s32 	%r235, %r232, %r234;
	st.shared.u32 	[%r29+32], %r235;
	ld.shared.u32 	%r236, [%r29+544];
	ld.shared.u32 	%r237, [%r28+352];
	add.s32 	%r238, %r237, %r228;
	min.s32 	%r239, %r236, %r238;
	st.shared.u32 	[%r29+544], %r239;
	ld.shared.u32 	%r240, [%r37];
	ld.shared.u32 	%r241, [%r36+20];
	ld.shared.u32 	%r242, [%r61+320];
	add.s32 	%r243, %r242, %r241;
	min.s32 	%r244, %r240, %r243;
	st.shared.u32 	[%r37], %r244;
	ld.shared.u32 	%r245, [%r37+512];
	ld.shared.u32 	%r246, [%r36+532];
	add.s32 	%r247, %r242, %r246;
	min.s32 	%r248, %r245, %r247;
	st.shared.u32 	[%r37+512], %r248;
	ld.shared.u32 	%r249, [%r37+32];
	ld.shared.u32 	%r250, [%r36+20];
	ld.shared.u32 	%r251, [%r61+352];
	add.s32 	%r252, %r251, %r250;
	min.s32 	%r253, %r249, %r252;
	st.shared.u32 	[%r37+32], %r253;
	ld.shared.u32 	%r254, [%r37+544];
	ld.shared.u32 	%r255, [%r36+532];
	add.s32 	%r256, %r255, %r251;
	min.s32 	%r257, %r254, %r256;
	st.shared.u32 	[%r37+544], %r257;
	bar.sync 	0;
	ld.shared.u32 	%r258, [%r29];
	ld.shared.u32 	%r259, [%r18+24];
	ld.shared.u32 	%r260, [%r28+384];
	add.s32 	%r261, %r260, %r259;
	min.s32 	%r262, %r258, %r261;
	st.shared.u32 	[%r29], %r262;
	ld.shared.u32 	%r263, [%r29+512];
	ld.shared.u32 	%r264, [%r18+536];
	ld.shared.u32 	%r265, [%r28+384];
	add.s32 	%r266, %r265, %r264;
	min.s32 	%r267, %r263, %r266;
	st.shared.u32 	[%r29+512], %r267;
	ld.shared.u32 	%r268, [%r29+32];
	ld.shared.u32 	%r269, [%r28+416];
	add.s32 	%r270, %r269, %r259;
	min.s32 	%r271, %r268, %r270;
	st.shared.u32 	[%r29+32], %r271;
	ld.shared.u32 	%r272, [%r29+544];
	ld.shared.u32 	%r273, [%r28+416];
	add.s32 	%r274, %r273, %r264;
	min.s32 	%r275, %r272, %r274;
	st.shared.u32 	[%r29+544], %r275;
	ld.shared.u32 	%r276, [%r37];
	ld.shared.u32 	%r277, [%r36+24];
	ld.shared.u32 	%r278, [%r61+384];
	add.s32 	%r279, %r278, %r277;
	min.s32 	%r280, %r276, %r279;
	st.shared.u32 	[%r37], %r280;
	ld.shared.u32 	%r281, [%r37+512];
	ld.shared.u32 	%r282, [%r36+536];
	add.s32 	%r283, %r278, %r282;
	min.s32 	%r284, %r281, %r283;
	st.shared.u32 	[%r37+512], %r284;
	ld.shared.u32 	%r285, [%r37+32];
	ld.shared.u32 	%r286, [%r36+24];
	ld.shared.u32 	%r287, [%r61+416];
	add.s32 	%r288, %r287, %r286;
	min.s32 	%r289, %r285, %r288;
	st.shared.u32 	[%r37+32], %r289;
	ld.shared.u32 	%r290, [%r37+544];
	ld.shared.u32 	%r291, [%r36+536];
	add.s32 	%r292, %r291, %r287;
	min.s32 	%r293, %r290, %r292;
	st.shared.u32 	[%r37+544], %r293;
	bar.sync 	0;
	ld.shared.u32 	%r294, [%r29];
	ld.shared.u32 	%r295, [%r18+28];
	ld.shared.u32 	%r296, [%r28+448];
	add.s32 	%r297, %r296, %r295;
	min.s32 	%r298, %r294, %r297;
	st.shared.u32 	[%r29], %r298;
	ld.shared.u32 	%r299, [%r29+512];
	ld.shared.u32 	%r300, [%r18+540];
	ld.shared.u32 	%r301, [%r28+448];
	add.s32 	%r302, %r301, %r300;
	min.s32 	%r303, %r299, %r302;
	st.shared.u32 	[%r29+512], %r303;
	ld.shared.u32 	%r304, [%r29+32];
	ld.shared.u32 	%r305, [%r28+480];
	add.s32 	%r306, %r305, %r295;
	min.s32 	%r307, %r304, %r306;
	st.shared.u32 	[%r29+32], %r307;
	ld.shared.u32 	%r308, [%r29+544];
	ld.shared.u32 	%r309, [%r28+480];
	add.s32 	%r310, %r309, %r300;
	min.s32 	%r311, %r308, %r310;
	st.shared.u32 	[%r29+544], %r311;
	ld.shared.u32 	%r312, [%r37];
	ld.shared.u32 	%r313, [%r36+28];
	ld.shared.u32 	%r314, [%r61+448];
	add.s32 	%r315, %r314, %r313;
	min.s32 	%r316, %r312, %r315;
	st.shared.u32 	[%r37], %r316;
	ld.shared.u32 	%r317, [%r37+512];
	ld.shared.u32 	%r318, [%r36+540];
	add.s32 	%r319, %r314, %r318;
	min.s32 	%r320, %r317, %r319;
	st.shared.u32 	[%r37+512], %r320;
	ld.shared.u32 	%r321, [%r37+32];
	ld.shared.u32 	%r322, [%r36+28];
	ld.shared.u32 	%r323, [%r61+480];
	add.s32 	%r324, %r323, %r322;
	min.s32 	%r325, %r321, %r324;
	st.shared.u32 	[%r37+32], %r325;
	ld.shared.u32 	%r326, [%r37+544];
	ld.shared.u32 	%r327, [%r36+540];
	add.s32 	%r328, %r327, %r323;
	min.s32 	%r329, %r326, %r328;
	st.shared.u32 	[%r37+544], %r329;
	bar.sync 	0;
	ld.shared.u32 	%r330, [%r29];
	ld.shared.u32 	%r331, [%r18+32];
	ld.shared.u32 	%r332, [%r28+512];
	add.s32 	%r333, %r332, %r331;
	min.s32 	%r334, %r330, %r333;
	st.shared.u32 	[%r29], %r334;
	ld.shared.u32 	%r335, [%r29+512];
	ld.shared.u32 	%r336, [%r18+544];
	ld.shared.u32 	%r337, [%r28+512];
	add.s32 	%r338, %r337, %r336;
	min.s32 	%r339, %r335, %r338;
	st.shared.u32 	[%r29+512], %r339;
	ld.shared.u32 	%r340, [%r29+32];
	ld.shared.u32 	%r341, [%r28+544];
	add.s32 	%r342, %r341, %r331;
	min.s32 	%r343, %r340, %r342;
	st.shared.u32 	[%r29+32], %r343;
	ld.shared.u32 	%r344, [%r29+544];
	ld.shared.u32 	%r345, [%r28+544];
	add.s32 	%r346, %r345, %r336;
	min.s32 	%r347, %r344, %r346;
	st.shared.u32 	[%r29+544], %r347;
	ld.shared.u32 	%r348, [%r37];
	ld.shared.u32 	%r349, [%r36+32];
	ld.shared.u32 	%r350, [%r61+512];
	add.s32 	%r351, %r350, %r349;
	min.s32 	%r352, %r348, %r351;
	st.shared.u32 	[%r37], %r352;
	ld.shared.u32 	%r353, [%r37+512];
	ld.shared.u32 	%r354, [%r36+544];
	add.s32 	%r355, %r350, %r354;
	min.s32 	%r356, %r353, %r355;
	st.shared.u32 	[%r37+512], %r356;
	ld.shared.u32 	%r357, [%r37+32];
	ld.shared.u32 	%r358, [%r36+32];
	ld.shared.u32 	%r359, [%r61+544];
	add.s32 	%r360, %r359, %r358;
	min.s32 	%r361, %r357, %r360;
	st.shared.u32 	[%r37+32], %r361;
	ld.shared.u32 	%r362, [%r37+544];
	ld.shared.u32 	%r363, [%r36+544];
	add.s32 	%r364, %r363, %r359;
	min.s32 	%r365, %r362, %r364;
	st.shared.u32 	[%r37+544], %r365;
	bar.sync 	0;
	ld.shared.u32 	%r366, [%r29];
	ld.shared.u32 	%r367, [%r18+36];
	ld.shared.u32 	%r368, [%r28+576];
	add.s32 	%r369, %r368, %r367;
	min.s32 	%r370, %r366, %r369;
	st.shared.u32 	[%r29], %r370;
	ld.shared.u32 	%r371, [%r29+512];
	ld.shared.u32 	%r372, [%r18+548];
	ld.shared.u32 	%r373, [%r28+576];
	add.s32 	%r374, %r373, %r372;
	min.s32 	%r375, %r371, %r374;
	st.shared.u32 	[%r29+512], %r375;
	ld.shared.u32 	%r376, [%r29+32];
	ld.shared.u32 	%r377, [%r28+608];
	add.s32 	%r378, %r377, %r367;
	min.s32 	%r379, %r376, %r378;
	st.shared.u32 	[%r29+32], %r379;
	ld.shared.u32 	%r380, [%r29+544];
	ld.shared.u32 	%r381, [%r28+608];
	add.s32 	%r382, %r381, %r372;
	min.s32 	%r383, %r380, %r382;
	st.shared.u32 	[%r29+544], %r383;
	ld.shared.u32 	%r384, [%r37];
	ld.shared.u32 	%r385, [%r36+36];
	ld.shared.u32 	%r386, [%r61+576];
	add.s32 	%r387, %r386, %r385;
	min.s32 	%r388, %r384, %r387;
	st.shared.u32 	[%r37], %r388;
	ld.shared.u32 	%r389, [%r37+512];
	ld.shared.u32 	%r390, [%r36+548];
	add.s32 	%r391, %r386, %r390;
	min.s32 	%r392, %r389, %r391;
	st.shared.u32 	[%r37+512], %r392;
	ld.shared.u32 	%r393, [%r37+32];
	ld.shared.u32 	%r394, [%r36+36];
	ld.shared.u32 	%r395, [%r61+608];
	add.s32 	%r396, %r395, %r394;
	min.s32 	%r397, %r393, %r396;
	st.shared.u32 	[%r37+32], %r397;
	ld.shared.u32 	%r398, [%r37+544];
	ld.shared.u32 	%r399, [%r36+548];
	add.s32 	%r400, %r399, %r395;
	min.s32 	%r401, %r398, %r400;
	st.shared.u32 	[%r37+544], %r401;
	bar.sync 	0;
	ld.shared.u32 	%r402, [%r29];
	ld.shared.u32 	%r403, [%r18+40];
	ld.shared.u32 	%r404, [%r28+640];
	add.s32 	%r405, %r404, %r403;
	min.s32 	%r406, %r402, %r405;
	st.shared.u32 	[%r29], %r406;
	ld.shared.u32 	%r407, [%r29+512];
	ld.shared.u32 	%r408, [%r18+552];
	ld.shared.u32 	%r409, [%r28+640];
	add.s32 	%r410, %r409, %r408;
	min.s32 	%r411, %r407, %r410;
	st.shared.u32 	[%r29+512], %r411;
	ld.shared.u32 	%r412, [%r29+32];
	ld.shared.u32 	%r413, [%r28+672];
	add.s32 	%r414, %r413, %r403;
	min.s32 	%r415, %r412, %r414;
	st.shared.u32 	[%r29+32], %r415;
	ld.shared.u32 	%r416, [%r29+544];
	ld.shared.u32 	%r417, [%r28+672];
	add.s32 	%r418, %r417, %r408;
	min.s32 	%r419, %r416, %r418;
	st.shared.u32 	[%r29+544], %r419;
	ld.shared.u32 	%r420, [%r37];
	ld.shared.u32 	%r421, [%r36+40];
	ld.shared.u32 	%r422, [%r61+640];
	add.s32 	%r423, %r422, %r421;
	min.s32 	%r424, %r420, %r423;
	st.shared.u32 	[%r37], %r424;
	ld.shared.u32 	%r425, [%r37+512];
	ld.shared.u32 	%r426, [%r36+552];
	add.s32 	%r427, %r422, %r426;
	min.s32 	%r428, %r425, %r427;
	st.shared.u32 	[%r37+512], %r428;
	ld.shared.u32 	%r429, [%r37+32];
	ld.shared.u32 	%r430, [%r36+40];
	ld.shared.u32 	%r431, [%r61+672];
	add.s32 	%r432, %r431, %r430;
	min.s32 	%r433, %r429, %r432;
	st.shared.u32 	[%r37+32], %r433;
	ld.shared.u32 	%r434, [%r37+544];
	ld.shared.u32 	%r435, [%r36+552];
	add.s32 	%r436, %r435, %r431;
	min.s32 	%r437, %r434, %r436;
	st.shared.u32 	[%r37+544], %r437;
	bar.sync 	0;
	ld.shared.u32 	%r438, [%r29];
	ld.shared.u32 	%r439, [%r18+44];
	ld.shared.u32 	%r440, [%r28+704];
	add.s32 	%r441, %r440, %r439;
	min.s32 	%r442, %r438, %r441;
	st.shared.u32 	[%r29], %r442;
	ld.shared.u32 	%r443, [%r29+512];
	ld.shared.u32 	%r444, [%r18+556];
	ld.shared.u32 	%r445, [%r28+704];
	add.s32 	%r446, %r445, %r444;
	min.s32 	%r447, %r443, %r446;
	st.shared.u32 	[%r29+512], %r447;
	ld.shared.u32 	%r448, [%r29+32];
	ld.shared.u32 	%r449, [%r28+736];
	add.s32 	%r450, %r449, %r439;
	min.s32 	%r451, %r448, %r450;
	st.shared.u32 	[%r29+32], %r451;
	ld.shared.u32 	%r452, [%r29+544];
	ld.shared.u32 	%r453, [%r28+736];
	add.s32 	%r454, %r453, %r444;
	min.s32 	%r455, %r452, %r454;
	st.shared.u32 	[%r29+544], %r455;
	ld.shared.u32 	%r456, [%r37];
	ld.shared.u32 	%r457, [%r36+44];
	ld.shared.u32 	%r458, [%r61+704];
	add.s32 	%r459, %r458, %r457;
	min.s32 	%r460, %r456, %r459;
	st.shared.u32 	[%r37], %r460;
	ld.shared.u32 	%r461, [%r37+512];
	ld.shared.u32 	%r462, [%r36+556];
	add.s32 	%r463, %r458, %r462;
	min.s32 	%r464, %r461, %r463;
	st.shared.u32 	[%r37+512], %r464;
	ld.shared.u32 	%r465, [%r37+32];
	ld.shared.u32 	%r466, [%r36+44];
	ld.shared.u32 	%r467, [%r61+736];
	add.s32 	%r468, %r467, %r466;
	min.s32 	%r469, %r465, %r468;
	st.shared.u32 	[%r37+32], %r469;
	ld.shared.u32 	%r470, [%r37+544];
	ld.shared.u32 	%r471, [%r36+556];
	add.s32 	%r472, %r471, %r467;
	min.s32 	%r473, %r470, %r472;
	st.shared.u32 	[%r37+544], %r473;
	bar.sync 	0;
	ld.shared.u32 	%r474, [%r29];
	ld.shared.u32 	%r475, [%r18+48];
	ld.shared.u32 	%r476, [%r28+768];
	add.s32 	%r477, %r476, %r475;
	min.s32 	%r478, %r474, %r477;
	st.shared.u32 	[%r29], %r478;
	ld.shared.u32 	%r479, [%r29+512];
	ld.shared.u32 	%r480, [%r18+560];
	ld.shared.u32 	%r481, [%r28+768];
	add.s32 	%r482, %r481, %r480;
	min.s32 	%r483, %r479, %r482;
	st.shared.u32 	[%r29+512], %r483;
	ld.shared.u32 	%r484, [%r29+32];
	ld.shared.u32 	%r485, [%r28+800];
	add.s32 	%r486, %r485, %r475;
	min.s32 	%r487, %r484, %r486;
	st.shared.u32 	[%r29+32], %r487;
	ld.shared.u32 	%r488, [%r29+544];
	ld.shared.u32 	%r489, [%r28+800];
	add.s32 	%r490, %r489, %r480;
	min.s32 	%r491, %r488, %r490;
	st.shared.u32 	[%r29+544], %r491;
	ld.shared.u32 	%r492, [%r37];
	ld.shared.u32 	%r493, [%r36+48];
	ld.shared.u32 	%r494, [%r61+768];
	add.s32 	%r495, %r494, %r493;
	min.s32 	%r496, %r492, %r495;
	st.shared.u32 	[%r37], %r496;
	ld.shared.u32 	%r497, [%r37+512];
	ld.shared.u32 	%r498, [%r36+560];
	add.s32 	%r499, %r494, %r498;
	min.s32 	%r500, %r497, %r499;
	st.shared.u32 	[%r37+512], %r500;
	ld.shared.u32 	%r501, [%r37+32];
	ld.shared.u32 	%r502, [%r36+48];
	ld.shared.u32 	%r503, [%r61+800];
	add.s32 	%r504, %r503, %r502;
	min.s32 	%r505, %r501, %r504;
	st.shared.u32 	[%r37+32], %r505;
	ld.shared.u32 	%r506, [%r37+544];
	ld.shared.u32 	%r507, [%r36+560];
	add.s32 	%r508, %r507, %r503;
	min.s32 	%r509, %r506, %r508;
	st.shared.u32 	[%r37+544], %r509;
	bar.sync 	0;
	ld.shared.u32 	%r510, [%r29];
	ld.shared.u32 	%r511, [%r18+52];
	ld.shared.u32 	%r512, [%r28+832];
	add.s32 	%r513, %r512, %r511;
	min.s32 	%r514, %r510, %r513;
	st.shared.u32 	[%r29], %r514;
	ld.shared.u32 	%r515, [%r29+512];
	ld.shared.u32 	%r516, [%r18+564];
	ld.shared.u32 	%r517, [%r28+832];
	add.s32 	%r518, %r517, %r516;
	min.s32 	%r519, %r515, %r518;
	st.shared.u32 	[%r29+512], %r519;
	ld.shared.u32 	%r520, [%r29+32];
	ld.shared.u32 	%r521, [%r28+864];
	add.s32 	%r522, %r521, %r511;
	min.s32 	%r523, %r520, %r522;
	st.shared.u32 	[%r29+32], %r523;
	ld.shared.u32 	%r524, [%r29+544];
	ld.shared.u32 	%r525, [%r28+864];
	add.s32 	%r526, %r525, %r516;
	min.s32 	%r527, %r524, %r526;
	st.shared.u32 	[%r29+544], %r527;
	ld.shared.u32 	%r528, [%r37];
	ld.shared.u32 	%r529, [%r36+52];
	ld.shared.u32 	%r530, [%r61+832];
	add.s32 	%r531, %r530, %r529;
	min.s32 	%r532, %r528, %r531;
	st.shared.u32 	[%r37], %r532;
	ld.shared.u32 	%r533, [%r37+512];
	ld.shared.u32 	%r534, [%r36+564];
	add.s32 	%r535, %r530, %r534;
	min.s32 	%r536, %r533, %r535;
	st.shared.u32 	[%r37+512], %r536;
	ld.shared.u32 	%r537, [%r37+32];
	ld.shared.u32 	%r538, [%r36+52];
	ld.shared.u32 	%r539, [%r61+864];
	add.s32 	%r540, %r539, %r538;
	min.s32 	%r541, %r537, %r540;
	st.shared.u32 	[%r37+32], %r541;
	ld.shared.u32 	%r542, [%r37+544];
	ld.shared.u32 	%r543, [%r36+564];
	add.s32 	%r544, %r543, %r539;
	min.s32 	%r545, %r542, %r544;
	st.shared.u32 	[%r37+544], %r545;
	bar.sync 	0;
	ld.shared.u32 	%r546, [%r29];
	ld.shared.u32 	%r547, [%r18+56];
	ld.shared.u32 	%r548, [%r28+896];
	add.s32 	%r549, %r548, %r547;
	min.s32 	%r550, %r546, %r549;
	st.shared.u32 	[%r29], %r550;
	ld.shared.u32 	%r551, [%r29+512];
	ld.shared.u32 	%r552, [%r18+568];
	ld.shared.u32 	%r553, [%r28+896];
	add.s32 	%r554, %r553, %r552;
	min.s32 	%r555, %r551, %r554;
	st.shared.u32 	[%r29+512], %r555;
	ld.shared.u32 	%r556, [%r29+32];
	ld.shared.u32 	%r557, [%r28+928];
	add.s32 	%r558, %r557, %r547;
	min.s32 	%r559, %r556, %r558;
	st.shared.u32 	[%r29+32], %r559;
	ld.shared.u32 	%r560, [%r29+544];
	ld.shared.u32 	%r561, [%r28+928];
	add.s32 	%r562, %r561, %r552;
	min.s32 	%r563, %r560, %r562;
	st.shared.u32 	[%r29+544], %r563;
	ld.shared.u32 	%r564, [%r37];
	ld.shared.u32 	%r565, [%r36+56];
	ld.shared.u32 	%r566, [%r61+896];
	add.s32 	%r567, %r566, %r565;
	min.s32 	%r568, %r564, %r567;
	st.shared.u32 	[%r37], %r568;
	ld.shared.u32 	%r569, [%r37+512];
	ld.shared.u32 	%r570, [%r36+568];
	add.s32 	%r571, %r566, %r570;
	min.s32 	%r572, %r569, %r571;
	st.shared.u32 	[%r37+512], %r572;
	ld.shared.u32 	%r573, [%r37+32];
	ld.shared.u32 	%r574, [%r36+56];
	ld.shared.u32 	%r575, [%r61+928];
	add.s32 	%r576, %r575, %r574;
	min.s32 	%r577, %r573, %r576;
	st.shared.u32 	[%r37+32], %r577;
	ld.shared.u32 	%r578, [%r37+544];
	ld.shared.u32 	%r579, [%r36+568];
	add.s32 	%r580, %r579, %r575;
	min.s32 	%r581, %r578, %r580;
	st.shared.u32 	[%r37+544], %r581;
	bar.sync 	0;
	ld.shared.u32 	%r582, [%r29];
	ld.shared.u32 	%r583, [%r18+60];
	ld.shared.u32 	%r584, [%r28+960];
	add.s32 	%r585, %r584, %r583;
	min.s32 	%r586, %r582, %r585;
	st.shared.u32 	[%r29], %r586;
	ld.shared.u32 	%r587, [%r29+512];
	ld.shared.u32 	%r588, [%r18+572];
	ld.shared.u32 	%r589, [%r28+960];
	add.s32 	%r590, %r589, %r588;
	min.s32 	%r591, %r587, %r590;
	st.shared.u32 	[%r29+512], %r591;
	ld.shared.u32 	%r592, [%r29+32];
	ld.shared.u32 	%r593, [%r28+992];
	add.s32 	%r594, %r593, %r583;
	min.s32 	%r595, %r592, %r594;
	st.shared.u32 	[%r29+32], %r595;
	ld.shared.u32 	%r596, [%r29+544];
	ld.shared.u32 	%r597, [%r28+992];
	add.s32 	%r598, %r597, %r588;
	min.s32 	%r599, %r596, %r598;
	st.shared.u32 	[%r29+544], %r599;
	ld.shared.u32 	%r600, [%r37];
	ld.shared.u32 	%r601, [%r36+60];
	ld.shared.u32 	%r602, [%r61+960];
	add.s32 	%r603, %r602, %r601;
	min.s32 	%r604, %r600, %r603;
	st.shared.u32 	[%r37], %r604;
	ld.shared.u32 	%r605, [%r37+512];
	ld.shared.u32 	%r606, [%r36+572];
	add.s32 	%r607, %r602, %r606;
	min.s32 	%r608, %r605, %r607;
	st.shared.u32 	[%r37+512], %r608;
	ld.shared.u32 	%r609, [%r37+32];
	ld.shared.u32 	%r610, [%r36+60];
	ld.shared.u32 	%r611, [%r61+992];
	add.s32 	%r612, %r611, %r610;
	min.s32 	%r613, %r609, %r612;
	st.shared.u32 	[%r37+32], %r613;
	ld.shared.u32 	%r614, [%r37+544];
	ld.shared.u32 	%r615, [%r36+572];
	add.s32 	%r616, %r615, %r611;
	min.s32 	%r617, %r614, %r616;
	st.shared.u32 	[%r37+544], %r617;
	bar.sync 	0;
	ld.shared.u32 	%r618, [%r29];
	st.global.u32 	[%rd8], %r618;
	ld.shared.u32 	%r619, [%r29+512];
	st.global.u32 	[%rd9], %r619;
	ld.shared.u32 	%r620, [%r29+32];
	st.global.u32 	[%rd8+32], %r620;
	ld.shared.u32 	%r621, [%r29+544];
	st.global.u32 	[%rd9+32], %r621;
	ld.shared.u32 	%r622, [%r37];
	st.global.u32 	[%rd11], %r622;
	ld.shared.u32 	%r623, [%r37+512];
	st.global.u32 	[%rd12], %r623;
	ld.shared.u32 	%r624, [%r37+32];
	st.global.u32 	[%rd11+32], %r624;
	ld.shared.u32 	%r625, [%r37+544];
	st.global.u32 	[%rd12+32], %r625;
$L__BB1_2:
	ret;

}
	// .globl	_Z6Phase3Piii
.visible .entry _Z6Phase3Piii(
	.param .u64 .ptr .align 1 _Z6Phase3Piii_param_0,
	.param .u32 _Z6Phase3Piii_param_1,
	.param .u32 _Z6Phase3Piii_param_2
)
{
	.reg .pred 	%p<4>;
	.reg .b32 	%r<238>;
	.reg .b64 	%rd<14>;
	// demoted variable
	.shared .align 4 .b8 _ZZ6Phase3PiiiE5pivot[1024];
	// demoted variable
	.shared .align 4 .b8 _ZZ6Phase3PiiiE3row[1024];
	// demoted variable
	.shared .align 4 .b8 _ZZ6Phase3PiiiE3col[1024];
	ld.param.u32 	%r3, [_Z6Phase3Piii_param_1];
	ld.param.u32 	%r4, [_Z6Phase3Piii_param_2];
	mov.u32 	%r1, %ctaid.x;
	setp.eq.s32 	%p1, %r3, %r1;
	mov.u32 	%r2, %ctaid.y;
	setp.eq.s32 	%p2, %r3, %r2;
	or.pred  	%p3, %p1, %p2;
	@%p3 bra 	$L__BB2_2;
	ld.param.u64 	%rd13, [_Z6Phase3Piii_param_0];
	cvta.to.global.u64 	%rd2, %rd13;
	mov.u32 	%r5, %tid.x;
	mov.u32 	%r6, %tid.y;
	shl.b32 	%r7, %r3, 4;
	add.s32 	%r8, %r7, %r5;
	add.s32 	%r9, %r7, %r6;
	shl.b32 	%r10, %r1, 4;
	add.s32 	%r11, %r10, %r5;
	shl.b32 	%r12, %r2, 4;
	add.s32 	%r13, %r12, %r6;
	mul.lo.s32 	%r14, %r4, %r13;
	add.s32 	%r15, %r14, %r11;
	mul.wide.s32 	%rd3, %r15, 4;
	add.s64 	%rd4, %rd2, %rd3;
	ld.global.u32 	%r16, [%rd4];
	shl.b32 	%r17, %r6, 6;
	mov.u32 	%r18, _ZZ6Phase3PiiiE5pivot;
	add.s32 	%r19, %r18, %r17;
	shl.b32 	%r20, %r5, 2;
	add.s32 	%r21, %r19, %r20;
	st.shared.u32 	[%r21], %r16;
	shl.b32 	%r22, %r4, 3;
	mul.wide.s32 	%rd5, %r22, 4;
	add.s64 	%rd6, %rd4, %rd5;
	ld.global.u32 	%r23, [%rd6];
	st.shared.u32 	[%r21+512], %r23;
	ld.global.u32 	%r24, [%rd4+32];
	st.shared.u32 	[%r21+32], %r24;
	ld.global.u32 	%r25, [%rd6+32];
	st.shared.u32 	[%r21+544], %r25;
	add.s32 	%r26, %r8, %r14;
	mul.wide.s32 	%rd7, %r26, 4;
	add.s64 	%rd8, %rd2, %rd7;
	ld.global.u32 	%r27, [%rd8];
	mov.u32 	%r28, _ZZ6Phase3PiiiE3row;
	add.s32 	%r29, %r28, %r17;
	add.s32 	%r30, %r29, %r20;
	st.shared.u32 	[%r30], %r27;
	add.s64 	%rd9, %rd8, %rd5;
	ld.global.u32 	%r31, [%rd9];
	st.shared.u32 	[%r30+512], %r31;
	ld.global.u32 	%r32, [%rd8+32];
	st.shared.u32 	[%r30+32], %r32;
	ld.global.u32 	%r33, [%rd9+32];
	st.shared.u32 	[%r30+544], %r33;
	mad.lo.s32 	%r34, %r9, %r4, %r11;
	mul.wide.s32 	%rd10, %r34, 4;
	add.s64 	%rd11, %rd2, %rd10;
	ld.global.u32 	%r35, [%rd11];
	mov.u32 	%r36, _ZZ6Phase3PiiiE3col;
	add.s32 	%r37, %r36, %r20;
	add.s32 	%r38, %r37, %r17;
	st.shared.u32 	[%r38], %r35;
	add.s64 	%rd12, %rd11, %rd5;
	ld.global.u32 	%r39, [%rd12];
	st.shared.u32 	[%r38+512], %r39;
	ld.global.u32 	%r40, [%rd11+32];
	st.shared.u32 	[%r38+32], %r40;
	ld.global.u32 	%r41, [%rd12+32];
	st.shared.u32 	[%r38+544], %r41;
	bar.sync 	0;
	ld.shared.u32 	%r42, [%r21+544];
	ld.shared.u32 	%r43, [%r21+32];
	ld.shared.u32 	%r44, [%r21+512];
	ld.shared.u32 	%r45, [%r21];
	ld.shared.u32 	%r46, [%r29];
	ld.shared.u32 	%r47, [%r37];
	add.s32 	%r48, %r47, %r46;
	min.s32 	%r49, %r45, %r48;
	ld.shared.u32 	%r50, [%r29+512];
	add.s32 	%r51, %r47, %r50;
	min.s32 	%r52, %r44, %r51;
	ld.shared.u32 	%r53, [%r37+32];
	add.s32 	%r54, %r53, %r46;
	min.s32 	%r55, %r43, %r54;
	add.s32 	%r56, %r50, %r53;
	min.s32 	%r57, %r42, %r56;
	ld.shared.u32 	%r58, [%r29+4];
	ld.shared.u32 	%r59, [%r37+64];
	add.s32 	%r60, %r59, %r58;
	min.s32 	%r61, %r49, %r60;
	ld.shared.u32 	%r62, [%r29+516];
	add.s32 	%r63, %r59, %r62;
	min.s32 	%r64, %r52, %r63;
	ld.shared.u32 	%r65, [%r37+96];
	add.s32 	%r66, %r65, %r58;
	min.s32 	%r67, %r55, %r66;
	add.s32 	%r68, %r62, %r65;
	min.s32 	%r69, %r57, %r68;
	ld.shared.u32 	%r70, [%r29+8];
	ld.shared.u32 	%r71, [%r37+128];
	add.s32 	%r72, %r71, %r70;
	min.s32 	%r73, %r61, %r72;
	ld.shared.u32 	%r74, [%r29+520];
	add.s32 	%r75, %r71, %r74;
	min.s32 	%r76, %r64, %r75;
	ld.shared.u32 	%r77, [%r37+160];
	add.s32 	%r78, %r77, %r70;
	min.s32 	%r79, %r67, %r78;
	add.s32 	%r80, %r74, %r77;
	min.s32 	%r81, %r69, %r80;
	ld.shared.u32 	%r82, [%r29+12];
	ld.shared.u32 	%r83, [%r37+192];
	add.s32 	%r84, %r83, %r82;
	min.s32 	%r85, %r73, %r84;
	ld.shared.u32 	%r86, [%r29+524];
	add.s32 	%r87, %r83, %r86;
	min.s32 	%r88, %r76, %r87;
	ld.shared.u32 	%r89, [%r37+224];
	add.s32 	%r90, %r89, %r82;
	min.s32 	%r91, %r79, %r90;
	add.s32 	%r92, %r86, %r89;
	min.s32 	%r93, %r81, %r92;
	ld.shared.u32 	%r94, [%r29+16];
	ld.shared.u32 	%r95, [%r37+256];
	add.s32 	%r96, %r95, %r94;
	min.s32 	%r97, %r85, %r96;
	ld.shared.u32 	%r98, [%r29+528];
	add.s32 	%r99, %r95, %r98;
	min.s32 	%r100, %r88, %r99;
	ld.shared.u32 	%r101, [%r37+288];
	add.s32 	%r102, %r101, %r94;
	min.s32 	%r103, %r91, %r102;
	add.s32 	%r104, %r98, %r101;
	min.s32 	%r105, %r93, %r104;
	ld.shared.u32 	%r106, [%r29+20];
	ld.shared.u32 	%r107, [%r37+320];
	add.s32 	%r108, %r107, %r106;
	min.s32 	%r109, %r97, %r108;
	ld.shared.u32 	%r110, [%r29+532];
	add.s32 	%r111, %r107, %r110;
	min.s32 	%r112, %r100, %r111;
	ld.shared.u32 	%r113, [%r37+352];
	add.s32 	%r114, %r113, %r106;
	min.s32 	%r115, %r103, %r114;
	add.s32 	%r116, %r110, %r113;
	min.s32 	%r117, %r105, %r116;
	ld.shared.u32 	%r118, [%r29+24];
	ld.shared.u32 	%r119, [%r37+384];
	add.s32 	%r120, %r119, %r118;
	min.s32 	%r121, %r109, %r120;
	ld.shared.u32 	%r122, [%r29+536];
	add.s32 	%r123, %r119, %r122;
	min.s32 	%r124, %r112, %r123;
	ld.shared.u32 	%r125, [%r37+416];
	add.s32 	%r126, %r125, %r118;
	min.s32 	%r127, %r115, %r126;
	add.s32 	%r128, %r122, %r125;
	min.s32 	%r129, %r117, %r128;
	ld.shared.u32 	%r130, [%r29+28];
	ld.shared.u32 	%r131, [%r37+448];
	add.s32 	%r132, %r131, %r130;
	min.s32 	%r133, %r121, %r132;
	ld.shared.u32 	%r134, [%r29+540];
	add.s32 	%r135, %r131, %r134;
	min.s32 	%r136, %r124, %r135;
	ld.shared.u32 	%r137, [%r37+480];
	add.s32 	%r138, %r137, %r130;
	min.s32 	%r139, %r127, %r138;
	add.s32 	%r140, %r134, %r137;
	min.s32 	%r141, %r129, %r140;
	ld.shared.u32 	%r142, [%r29+32];
	ld.shared.u32 	%r143, [%r37+512];
	add.s32 	%r144, %r143, %r142;
	min.s32 	%r145, %r133, %r144;
	ld.shared.u32 	%r146, [%r29+544];
	add.s32 	%r147, %r143, %r146;
	min.s32 	%r148, %r136, %r147;
	ld.shared.u32 	%r149, [%r37+544];
	add.s32 	%r150, %r149, %r142;
	min.s32 	%r151, %r139, %r150;
	add.s32 	%r152, %r146, %r149;
	min.s32 	%r153, %r141, %r152;
	ld.shared.u32 	%r154, [%r29+36];
	ld.shared.u32 	%r155, [%r37+576];
	add.s32 	%r156, %r155, %r154;
	min.s32 	%r157, %r145, %r156;
	ld.shared.u32 	%r158, [%r29+548];
	add.s32 	%r159, %r155, %r158;
	min.s32 	%r160, %r148, %r159;
	ld.shared.u32 	%r161, [%r37+608];
	add.s32 	%r162, %r161, %r154;
	min.s32 	%r163, %r151, %r162;
	add.s32 	%r164, %r158, %r161;
	min.s32 	%r165, %r153, %r164;
	ld.shared.u32 	%r166, [%r29+40];
	ld.shared.u32 	%r167, [%r37+640];
	add.s32 	%r168, %r167, %r166;
	min.s32 	%r169, %r157, %r168;
	ld.shared.u32 	%r170, [%r29+552];
	add.s32 	%r171, %r167, %r170;
	min.s32 	%r172, %r160, %r171;
	ld.shared.u32 	%r173, [%r37+672];
	add.s32 	%r174, %r173, %r166;
	min.s32 	%r175, %r163, %r174;
	add.s32 	%r176, %r170, %r173;
	min.s32 	%r177, %r165, %r176;
	ld.shared.u32 	%r178, [%r29+44];
	ld.shared.u32 	%r179, [%r37+704];
	add.s32 	%r180, %r179, %r178;
	min.s32 	%r181, %r169, %r180;
	ld.shared.u32 	%r182, [%r29+556];
	add.s32 	%r183, %r179, %r182;
	min.s32 	%r184, %r172, %r183;
	ld.shared.u32 	%r185, [%r37+736];
	add.s32 	%r186, %r185, %r178;
	min.s32 	%r187, %r175, %r186;
	add.s32 	%r188, %r182, %r185;
	min.s32 	%r189, %r177, %r188;
	ld.shared.u32 	%r190, [%r29+48];
	ld.shared.u32 	%r191, [%r37+768];
	add.s32 	%r192, %r191, %r190;
	min.s32 	%r193, %r181, %r192;
	ld.shared.u32 	%r194, [%r29+560];
	add.s32 	%r195, %r191, %r194;
	min.s32 	%r196, %r184, %r195;
	ld.shared.u32 	%r197, [%r37+800];
	add.s32 	%r198, %r197, %r190;
	min.s32 	%r199, %r187, %r198;
	add.s32 	%r200, %r194, %r197;
	min.s32 	%r201, %r189, %r200;
	ld.shared.u32 	%r202, [%r29+52];
	ld.shared.u32 	%r203, [%r37+832];
	add.s32 	%r204, %r203, %r202;
	min.s32 	%r205, %r193, %r204;
	ld.shared.u32 	%r206, [%r29+564];
	add.s32 	%r207, %r203, %r206;
	min.s32 	%r208, %r196, %r207;
	ld.shared.u32 	%r209, [%r37+864];
	add.s32 	%r210, %r209, %r202;
	min.s32 	%r211, %r199, %r210;
	add.s32 	%r212, %r206, %r209;
	min.s32 	%r213, %r201, %r212;
	ld.shared.u32 	%r214, [%r29+56];
	ld.shared.u32 	%r215, [%r37+896];
	add.s32 	%r216, %r215, %r214;
	min.s32 	%r217, %r205, %r216;
	ld.shared.u32 	%r218, [%r29+568];
	add.s32 	%r219, %r215, %r218;
	min.s32 	%r220, %r208, %r219;
	ld.shared.u32 	%r221, [%r37+928];
	add.s32 	%r222, %r221, %r214;
	min.s32 	%r223, %r211, %r222;
	add.s32 	%r224, %r218, %r221;
	min.s32 	%r225, %r213, %r224;
	ld.shared.u32 	%r226, [%r29+60];
	ld.shared.u32 	%r227, [%r37+960];
	add.s32 	%r228, %r227, %r226;
	min.s32 	%r229, %r217, %r228;
	ld.shared.u32 	%r230, [%r29+572];
	add.s32 	%r231, %r227, %r230;
	min.s32 	%r232, %r220, %r231;
	ld.shared.u32 	%r233, [%r37+992];
	add.s32 	%r234, %r233, %r226;
	min.s32 	%r235, %r223, %r234;
	add.s32 	%r236, %r230, %r233;
	min.s32 	%r237, %r225, %r236;
	st.shared.u32 	[%r21], %r229;
	st.shared.u32 	[%r21+512], %r232;
	st.shared.u32 	[%r21+32], %r235;
	st.shared.u32 	[%r21+544], %r237;
	st.global.u32 	[%rd4], %r229;
	st.global.u32 	[%rd6], %r232;
	st.global.u32 	[%rd4+32], %r235;
	st.global.u32 	[%rd6+32], %r237;
$L__BB2_2:
	ret;

}


// ===== COMPILED SASS (sm_100) =====

	.target	sm_100

	.elftype	@"ET_EXEC"


//--------------------- .note.nv.tkinfo           --------------------------
	.section	.note.nv.tkinfo,"",@"SHT_NOTE"
	.sectionflags	@"SHF_NOTE_NV_TKINFO"
	.tkinfo
        /*0018*/ 	.word	0x00000002
        /*0030*/ 	.string	""
        /*0030*/ 	.string	"ptxas"
        /*0030*/ 	.string	"Cuda compilation tools, release 13.0, V13.0.88"
        /*0030*/ 	.string	"Build cuda_13.0.r13.0/compiler.36424714_0"
        /*0030*/ 	.string	"-arch sm_100 -m 64 "



//--------------------- .note.nv.cuinfo           --------------------------
	.section	.note.nv.cuinfo,"",@"SHT_NOTE"
	.sectionflags	@"SHF_NOTE_NV_CUINFO"
        /*0018*/ 	.short	0x0002
        /*001a*/ 	.short	0x0064
        /*001c*/ 	.short	0x0082
	.zero		2


//--------------------- .nv.info                  --------------------------
	.section	.nv.info,"",@"SHT_CUDA_INFO"
	.align	4


	//----- nvinfo : EIATTR_REGCOUNT
	.align		4
        /*0000*/ 	.byte	0x04, 0x2f
        /*0002*/ 	.short	(.L_1 - .L_0)
	.align		4
.L_0:
        /*0004*/ 	.word	index@(_Z6Phase1Piii)
        /*0008*/ 	.word	0x00000016


	//----- nvinfo : EIATTR_FRAME_SIZE
	.align		4
.L_1:
        /*000c*/ 	.byte	0x04, 0x11
        /*000e*/ 	.short	(.L_3 - .L_2)
	.align		4
.L_2:
        /*0010*/ 	.word	index@(_Z6Phase1Piii)
        /*0014*/ 	.word	0x00000000


	//----- nvinfo : EIATTR_REGCOUNT
	.align		4
.L_3:
        /*0018*/ 	.byte	0x04, 0x2f
        /*001a*/ 	.short	(.L_5 - .L_4)
	.align		4
.L_4:
        /*001c*/ 	.word	index@(_Z6Phase2Piii)
        /*0020*/ 	.word	0x00000020


	//----- nvinfo : EIATTR_FRAME_SIZE
	.align		4
.L_5:
        /*0024*/ 	.byte	0x04, 0x11
        /*0026*/ 	.short	(.L_7 - .L_6)
	.align		4
.L_6:
        /*0028*/ 	.word	index@(_Z6Phase2Piii)
        /*002c*/ 	.word	0x00000000


	//----- nvinfo : EIATTR_REGCOUNT
	.align		4
.L_7:
        /*0030*/ 	.byte	0x04, 0x2f
        /*0032*/ 	.short	(.L_9 - .L_8)
	.align		4
.L_8:
        /*0034*/ 	.word	index@(_Z6Phase3Piii)
        /*0038*/ 	.word	0x00000020


	//----- nvinfo : EIATTR_FRAME_SIZE
	.align		4
.L_9:
        /*003c*/ 	.byte	0x04, 0x11
        /*003e*/ 	.short	(.L_11 - .L_10)
	.align		4
.L_10:
        /*0040*/ 	.word	index@(_Z6Phase3Piii)
        /*0044*/ 	.word	0x00000000


	//----- nvinfo : EIATTR_MIN_STACK_SIZE
	.align		4
.L_11:
        /*0048*/ 	.byte	0x04, 0x12
        /*004a*/ 	.short	(.L_13 - .L_12)
	.align		4
.L_12:
        /*004c*/ 	.word	index@(_Z6Phase3Piii)
        /*0050*/ 	.word	0x00000000


	//----- nvinfo : EIATTR_MIN_STACK_SIZE
	.align		4
.L_13:
        /*0054*/ 	.byte	0x04, 0x12
        /*0056*/ 	.short	(.L_15 - .L_14)
	.align		4
.L_14:
        /*0058*/ 	.word	index@(_Z6Phase2Piii)
        /*005c*/ 	.word	0x00000000


	//----- nvinfo : EIATTR_MIN_STACK_SIZE
	.align		4
.L_15:
        /*0060*/ 	.byte	0x04, 0x12
        /*0062*/ 	.short	(.L_17 - .L_16)
	.align		4
.L_16:
        /*0064*/ 	.word	index@(_Z6Phase1Piii)
        /*0068*/ 	.word	0x00000000
.L_17:


//--------------------- .nv.compat                --------------------------
	.section	.nv.compat,"",@"SHT_CUDA_COMPAT_INFO"
	.align	4
        /*0000*/ 	.byte	0x02, 0x09, 0x00, 0x00, 0x02, 0x02, 0x01, 0x00, 0x02, 0x05, 0x05, 0x00, 0x03, 0x07, 0x01, 0x01
        /*0010*/ 	.byte	0x02, 0x03, 0x00, 0x00, 0x02, 0x06, 0x01, 0x00, 0x04, 0x0b, 0x08, 0x00, 0x09, 0x00, 0x00, 0x00
        /*0020*/ 	.byte	0x00, 0x00, 0x00, 0x00


//--------------------- .nv.info._Z6Phase3Piii    --------------------------
	.section	.nv.info._Z6Phase3Piii,"",@"SHT_CUDA_INFO"
	.sectionflags	@""
	.align	4


	//----- nvinfo : EIATTR_CUDA_API_VERSION
	.align		4
        /*0000*/ 	.byte	0x04, 0x37
        /*0002*/ 	.short	(.L_19 - .L_18)
.L_18:
        /*0004*/ 	.word	0x00000082


	//----- nvinfo : EIATTR_KPARAM_INFO
	.align		4
.L_19:
        /*0008*/ 	.byte	0x04, 0x17
        /*000a*/ 	.short	(.L_21 - .L_20)
.L_20:
        /*000c*/ 	.word	0x00000000
        /*0010*/ 	.short	0x0002
        /*0012*/ 	.short	0x000c
        /*0014*/ 	.byte	0x00, 0xf0, 0x11, 0x00


	//----- nvinfo : EIATTR_KPARAM_INFO
	.align		4
.L_21:
        /*0018*/ 	.byte	0x04, 0x17
        /*001a*/ 	.short	(.L_23 - .L_22)
.L_22:
        /*001c*/ 	.word	0x00000000
        /*0020*/ 	.short	0x0001
        /*0022*/ 	.short	0x0008
        /*0024*/ 	.byte	0x00, 0xf0, 0x11, 0x00


	//----- nvinfo : EIATTR_KPARAM_INFO
	.align		4
.L_23:
        /*0028*/ 	.byte	0x04, 0x17
        /*002a*/ 	.short	(.L_25 - .L_24)
.L_24:
        /*002c*/ 	.word	0x00000000
        /*0030*/ 	.short	0x0000
        /*0032*/ 	.short	0x0000
        /*0034*/ 	.byte	0x00, 0xf5, 0x21, 0x00


	//----- nvinfo : EIATTR_SPARSE_MMA_MASK
	.align		4
.L_25:
        /*0038*/ 	.byte	0x03, 0x50
        /*003a*/ 	.short	0x0000


	//----- nvinfo : EIATTR_MAXREG_COUNT
	.align		4
        /*003c*/ 	.byte	0x03, 0x1b
        /*003e*/ 	.short	0x00ff


	//----- nvinfo : EIATTR_NUM_BARRIERS
	.align		4
        /*0040*/ 	.byte	0x02, 0x4c
        /*0042*/ 	.byte	0x01
	.zero		1


	//----- nvinfo : EIATTR_MERCURY_ISA_VERSION
	.align		4
        /*0044*/ 	.byte	0x03, 0x5f
        /*0046*/ 	.short	0x0101


	//----- nvinfo : EIATTR_VRC_CTA_INIT_COUNT
	.align		4
        /*0048*/ 	.byte	0x02, 0x4a
	.zero		1
	.zero		1


	//----- nvinfo : EIATTR_EXIT_INSTR_OFFSETS
	.align		4
        /*004c*/ 	.byte	0x04, 0x1c
        /*004e*/ 	.short	(.L_27 - .L_26)


	//   ....[0]....
.L_26:
        /*0050*/ 	.word	0x00000060


	//   ....[1]....
        /*0054*/ 	.word	0x00000b40


	//----- nvinfo : EIATTR_CBANK_PARAM_SIZE
	.align		4
.L_27:
        /*0058*/ 	.byte	0x03, 0x19
        /*005a*/ 	.short	0x0010


	//----- nvinfo : EIATTR_PARAM_CBANK
	.align		4
        /*005c*/ 	.byte	0x04, 0x0a
        /*005e*/ 	.short	(.L_29 - .L_28)
	.align		4
.L_28:
        /*0060*/ 	.word	index@(.nv.constant0._Z6Phase3Piii)
        /*0064*/ 	.short	0x0380
        /*0066*/ 	.short	0x0010


	//----- nvinfo : EIATTR_SW_WAR
	.align		4
.L_29:
        /*0068*/ 	.byte	0x04, 0x36
        /*006a*/ 	.short	(.L_31 - .L_30)
.L_30:
        /*006c*/ 	.word	0x00000008
.L_31:


//--------------------- .nv.info._Z6Phase2Piii    --------------------------
	.section	.nv.info._Z6Phase2Piii,"",@"SHT_CUDA_INFO"
	.sectionflags	@""
	.align	4


	//----- nvinfo : EIATTR_CUDA_API_VERSION
	.align		4
        /*0000*/ 	.byte	0x04, 0x37
        /*0002*/ 	.short	(.L_33 - .L_32)
.L_32:
        /*0004*/ 	.word	0x00000082


	//----- nvinfo : EIATTR_KPARAM_INFO
	.align		4
.L_33:
        /*0008*/ 	.byte	0x04, 0x17
        /*000a*/ 	.short	(.L_35 - .L_34)
.L_34:
        /*000c*/ 	.word	0x00000000
        /*0010*/ 	.short	0x0002
        /*0012*/ 	.short	0x000c
        /*0014*/ 	.byte	0x00, 0xf0, 0x11, 0x00


	//----- nvinfo : EIATTR_KPARAM_INFO
	.align		4
.L_35:
        /*0018*/ 	.byte	0x04, 0x17
        /*001a*/ 	.short	(.L_37 - .L_36)
.L_36:
        /*001c*/ 	.word	0x00000000
        /*0020*/ 	.short	0x0001
        /*0022*/ 	.short	0x0008
        /*0024*/ 	.byte	0x00, 0xf0, 0x11, 0x00


	//----- nvinfo : EIATTR_KPARAM_INFO
	.align		4
.L_37:
        /*0028*/ 	.byte	0x04, 0x17
        /*002a*/ 	.short	(.L_39 - .L_38)
.L_38:
        /*002c*/ 	.word	0x00000000
        /*0030*/ 	.short	0x0000
        /*0032*/ 	.short	0x0000
        /*0034*/ 	.byte	0x00, 0xf5, 0x21, 0x00


	//----- nvinfo : EIATTR_SPARSE_MMA_MASK
	.align		4
.L_39:
        /*0038*/ 	.byte	0x03, 0x50
        /*003a*/ 	.short	0x0000


	//----- nvinfo : EIATTR_MAXREG_COUNT
	.align		4
        /*003c*/ 	.byte	0x03, 0x1b
        /*003e*/ 	.short	0x00ff


	//----- nvinfo : EIATTR_NUM_BARRIERS
	.align		4
        /*0040*/ 	.byte	0x02, 0x4c
        /*0042*/ 	.byte	0x01
	.zero		1


	//----- nvinfo : EIATTR_MERCURY_ISA_VERSION
	.align		4
        /*0044*/ 	.byte	0x03, 0x5f
        /*0046*/ 	.short	0x0101


	//----- nvinfo : EIATTR_VRC_CTA_INIT_COUNT
	.align		4
        /*0048*/ 	.byte	0x02, 0x4a
	.zero		1
	.zero		1


	//----- nvinfo : EIATTR_EXIT_INSTR_OFFSETS
	.align		4
        /*004c*/ 	.byte	0x04, 0x1c
        /*004e*/ 	.short	(.L_41 - .L_40)


	//   ....[0]....
.L_40:
        /*0050*/ 	.word	0x00000040


	//   ....[1]....
        /*0054*/ 	.word	0x000029f0


	//----- nvinfo : EIATTR_CBANK_PARAM_SIZE
	.align		4
.L_41:
        /*0058*/ 	.byte	0x03, 0x19
        /*005a*/ 	.short	0x0010


	//----- nvinfo : EIATTR_PARAM_CBANK
	.align		4
        /*005c*/ 	.byte	0x04, 0x0a
        /*005e*/ 	.short	(.L_43 - .L_42)
	.align		4
.L_42:
        /*0060*/ 	.word	index@(.nv.constant0._Z6Phase2Piii)
        /*0064*/ 	.short	0x0380
        /*0066*/ 	.short	0x0010


	//----- nvinfo : EIATTR_SW_WAR
	.align		4
.L_43:
        /*0068*/ 	.byte	0x04, 0x36
        /*006a*/ 	.short	(.L_45 - .L_44)
.L_44:
        /*006c*/ 	.word	0x00000008
.L_45:


//--------------------- .nv.info._Z6Phase1Piii    --------------------------
	.section	.nv.info._Z6Phase1Piii,"",@"SHT_CUDA_INFO"
	.sectionflags	@""
	.align	4


	//----- nvinfo : EIATTR_CUDA_API_VERSION
	.align		4
        /*0000*/ 	.byte	0x04, 0x37
        /*0002*/ 	.short	(.L_47 - .L_46)
.L_46:
        /*0004*/ 	.word	0x00000082


	//----- nvinfo : EIATTR_KPARAM_INFO
	.align		4
.L_47:
        /*0008*/ 	.byte	0x04, 0x17
        /*000a*/ 	.short	(.L_49 - .L_48)
.L_48:
        /*000c*/ 	.word	0x00000000
        /*0010*/ 	.short	0x0002
        /*0012*/ 	.short	0x000c
        /*0014*/ 	.byte	0x00, 0xf0, 0x11, 0x00


	//----- nvinfo : EIATTR_KPARAM_INFO
	.align		4
.L_49:
        /*0018*/ 	.byte	0x04, 0x17
        /*001a*/ 	.short	(.L_51 - .L_50)
.L_50:
        /*001c*/ 	.word	0x00000000
        /*0020*/ 	.short	0x0001
        /*0022*/ 	.short	0x0008
        /*0024*/ 	.byte	0x00, 0xf0, 0x11, 0x00


	//----- nvinfo : EIATTR_KPARAM_INFO
	.align		4
.L_51:
        /*0028*/ 	.byte	0x04, 0x17
        /*002a*/ 	.short	(.L_53 - .L_52)
.L_52:
        /*002c*/ 	.word	0x00000000
        /*0030*/ 	.short	0x0000
        /*0032*/ 	.short	0x0000
        /*0034*/ 	.byte	0x00, 0xf5, 0x21, 0x00


	//----- nvinfo : EIATTR_SPARSE_MMA_MASK
	.align		4
.L_53:
        /*0038*/ 	.byte	0x03, 0x50
        /*003a*/ 	.short	0x0000


	//----- nvinfo : EIATTR_MAXREG_COUNT
	.align		4
        /*003c*/ 	.byte	0x03, 0x1b
        /*003e*/ 	.short	0x00ff


	//----- nvinfo : EIATTR_NUM_BARRIERS
	.align		4
        /*0040*/ 	.byte	0x02, 0x4c
        /*0042*/ 	.byte	0x01
	.zero		1


	//----- nvinfo : EIATTR_MERCURY_ISA_VERSION
	.align		4
        /*0044*/ 	.byte	0x03, 0x5f
        /*0046*/ 	.short	0x0101


	//----- nvinfo : EIATTR_VRC_CTA_INIT_COUNT
	.align		4
        /*0048*/ 	.byte	0x02, 0x4a
	.zero		1
	.zero		1


	//----- nvinfo : EIATTR_EXIT_INSTR_OFFSETS
	.align		4
        /*004c*/ 	.byte	0x04, 0x1c
        /*004e*/ 	.short	(.L_55 - .L_54)


	//   ....[0]....
.L_54:
        /*0050*/ 	.word	0x00001730


	//----- nvinfo : EIATTR_CBANK_PARAM_SIZE
	.align		4
.L_55:
        /*0054*/ 	.byte	0x03, 0x19
        /*0056*/ 	.short	0x0010


	//----- nvinfo : EIATTR_PARAM_CBANK
	.align		4
        /*0058*/ 	.byte	0x04, 0x0a
        /*005a*/ 	.short	(.L_57 - .L_56)
	.align		4
.L_56:
        /*005c*/ 	.word	index@(.nv.constant0._Z6Phase1Piii)
        /*0060*/ 	.short	0x0380
        /*0062*/ 	.short	0x0010


	//----- nvinfo : EIATTR_SW_WAR
	.align		4
.L_57:
        /*0064*/ 	.byte	0x04, 0x36
        /*0066*/ 	.short	(.L_59 - .L_58)
.L_58:
        /*0068*/ 	.word	0x00000008
.L_59:


//--------------------- .nv.callgraph             --------------------------
	.section	.nv.callgraph,"",@"SHT_CUDA_CALLGRAPH"
	.align	4
	.sectionentsize	8
	.align		4
        /*0000*/ 	.word	0x00000000
	.align		4
        /*0004*/ 	.word	0xffffffff
	.align		4
        /*0008*/ 	.word	0x00000000
	.align		4
        /*000c*/ 	.word	0xfffffffe
	.align		4
        /*0010*/ 	.word	0x00000000
	.align		4
        /*0014*/ 	.word	0xfffffffd
	.align		4
        /*0018*/ 	.word	0x00000000
	.align		4
        /*001c*/ 	.word	0xfffffffc


//--------------------- .text._Z6Phase3Piii       --------------------------
	.section	.text._Z6Phase3Piii,"ax",@progbits
	.align	128
        .global         _Z6Phase3Piii
        .type           _Z6Phase3Piii,@function
        .size           _Z6Phase3Piii,(.L_x_3 - _Z6Phase3Piii)
        .other          _Z6Phase3Piii,@"STO_CUDA_ENTRY STV_DEFAULT"
_Z6Phase3Piii:
.text._Z6Phase3Piii:
[----:B------:R-:W-:Y:S01]  /*0000*/  LDC R1, c[0x0][0x37c] ;  /* 0x0000df00ff017b82 */ /* 0x000fe20000000800 */
[----:B------:R-:W0:Y:S07]  /*0010*/  S2R R4, SR_CTAID.Y ;  /* 0x0000000000047919 */ /* 0x000e2e0000002600 */
[----:B------:R-:W0:Y:S01]  /*0020*/  LDC R8, c[0x0][0x388] ;  /* 0x0000e200ff087b82 */ /* 0x000e220000000800 */
[----:B------:R-:W1:Y:S01]  /*0030*/  S2R R5, SR_CTAID.X ;  /* 0x0000000000057919 */ /* 0x000e620000002500 */
[----:B0-----:R-:W-:-:S04]  /*0040*/  ISETP.NE.AND P0, PT, R4, R8, PT ;  /* 0x000000080400720c */ /* 0x001fc80003f05270 */
[----:B-1----:R-:W-:-:S13]  /*0050*/  ISETP.EQ.OR P0, PT, R5, R8, !P0 ;  /* 0x000000080500720c */ /* 0x002fda0004702670 */
[----:B------:R-:W-:Y:S05]  /*0060*/  @P0 EXIT ;  /* 0x000000000000094d */ /* 0x000fea0003800000 */
[----:B------:R-:W0:Y:S01]  /*0070*/  S2R R6, SR_TID.X ;  /* 0x0000000000067919 */ /* 0x000e220000002100 */
[----:B------:R-:W1:Y:S01]  /*0080*/  LDC R13, c[0x0][0x38c] ;  /* 0x0000e300ff0d7b82 */ /* 0x000e620000000800 */
[----:B------:R-:W2:Y:S01]  /*0090*/  LDCU.64 UR8, c[0x0][0x358] ;  /* 0x00006b00ff0877ac */ /* 0x000ea20008000a00 */
[----:B------:R-:W3:Y:S06]  /*00a0*/  S2R R7, SR_TID.Y ;  /* 0x0000000000077919 */ /* 0x000eec0000002200 */
[----:B------:R-:W4:Y:S01]  /*00b0*/  LDC.64 R2, c[0x0][0x380] ;  /* 0x0000e000ff027b82 */ /* 0x000f220000000a00 */
[----:B-1----:R-:W-:-:S02]  /*00c0*/  IMAD.SHL.U32 R9, R13, 0x8, RZ ;  /* 0x000000080d097824 */ /* 0x002fc400078e00ff */
[--C-:B0-----:R-:W-:Y:S02]  /*00d0*/  IMAD R0, R8, 0x10, R6.reuse ;  /* 0x0000001008007824 */ /* 0x101fe400078e0206 */
[----:B------:R-:W-:Y:S02]  /*00e0*/  IMAD R5, R5, 0x10, R6 ;  /* 0x0000001005057824 */ /* 0x000fe400078e0206 */
[----:B---3--:R-:W-:-:S04]  /*00f0*/  IMAD R4, R4, 0x10, R7 ;  /* 0x0000001004047824 */ /* 0x008fc800078e0207 */
[-C--:B------:R-:W-:Y:S02]  /*0100*/  IMAD R11, R4, R13.reuse, R0 ;  /* 0x0000000d040b7224 */ /* 0x080fe400078e0200 */
[----:B------:R-:W-:Y:S02]  /*0110*/  IMAD R0, R8, 0x10, R7 ;  /* 0x0000001008007824 */ /* 0x000fe400078e0207 */
[-CC-:B------:R-:W-:Y:S02]  /*0120*/  IMAD R23, R4, R13.reuse, R5.reuse ;  /* 0x0000000d04177224 */ /* 0x180fe400078e0205 */
[----:B------:R-:W-:Y:S02]  /*0130*/  IMAD R5, R0, R13, R5 ;  /* 0x0000000d00057224 */ /* 0x000fe400078e0205 */
[----:B----4-:R-:W-:-:S04]  /*0140*/  IMAD.WIDE R22, R23, 0x4, R2 ;  /* 0x0000000417167825 */ /* 0x010fc800078e0202 */
[--C-:B------:R-:W-:Y:S01]  /*0150*/  IMAD.WIDE R10, R11, 0x4, R2.reuse ;  /* 0x000000040b0a7825 */ /* 0x100fe200078e0202 */
[----:B--2---:R-:W2:Y:S03]  /*0160*/  LDG.E R13, desc[UR8][R22.64] ;  /* 0x00000008160d7981 */ /* 0x004ea6000c1e1900 */
[----:B------:R-:W-:Y:S01]  /*0170*/  IMAD.WIDE R2, R5, 0x4, R2 ;  /* 0x0000000405027825 */ /* 0x000fe200078e0202 */
[----:B------:R-:W3:Y:S03]  /*0180*/  LDG.E R15, desc[UR8][R22.64+0x20] ;  /* 0x00002008160f7981 */ /* 0x000ee6000c1e1900 */
[C---:B------:R-:W-:Y:S01]  /*0190*/  IMAD.WIDE R20, R9.reuse, 0x4, R22 ;  /* 0x0000000409147825 */ /* 0x040fe200078e0216 */
[----:B------:R-:W4:Y:S03]  /*01a0*/  LDG.E R12, desc[UR8][R10.64] ;  /* 0x000000080a0c7981 */ /* 0x000f26000c1e1900 */
[C---:B------:R-:W-:Y:S01]  /*01b0*/  IMAD.WIDE R4, R9.reuse, 0x4, R10 ;  /* 0x0000000409047825 */ /* 0x040fe200078e020a */
[----:B------:R-:W5:Y:S03]  /*01c0*/  LDG.E R19, desc[UR8][R20.64] ;  /* 0x0000000814137981 */ /* 0x000f66000c1e1900 */
[----:B------:R-:W-:Y:S01]  /*01d0*/  IMAD.WIDE R8, R9, 0x4, R2 ;  /* 0x0000000409087825 */ /* 0x000fe200078e0202 */
[----:B------:R-:W4:Y:S04]  /*01e0*/  LDG.E R17, desc[UR8][R20.64+0x20] ;  /* 0x0000200814117981 */ /* 0x000f28000c1e1900 */
[----:B------:R0:W4:Y:S04]  /*01f0*/  LDG.E R14, desc[UR8][R10.64+0x20] ;  /* 0x000020080a0e7981 */ /* 0x000128000c1e1900 */
[----:B------:R-:W4:Y:S04]  /*0200*/  LDG.E R16, desc[UR8][R4.64] ;  /* 0x0000000804107981 */ /* 0x000f28000c1e1900 */
[----:B------:R-:W4:Y:S04]  /*0210*/  LDG.E R24, desc[UR8][R4.64+0x20] ;  /* 0x0000200804187981 */ /* 0x000f28000c1e1900 */
[----:B------:R-:W4:Y:S04]  /*0220*/  LDG.E R25, desc[UR8][R2.64] ;  /* 0x0000000802197981 */ /* 0x000f28000c1e1900 */
[----:B------:R1:W4:Y:S04]  /*0230*/  LDG.E R29, desc[UR8][R2.64+0x20] ;  /* 0x00002008021d7981 */ /* 0x000328000c1e1900 */
[----:B------:R-:W4:Y:S04]  /*0240*/  LDG.E R27, desc[UR8][R8.64] ;  /* 0x00000008081b7981 */ /* 0x000f28000c1e1900 */
[----:B------:R-:W4:Y:S01]  /*0250*/  LDG.E R26, desc[UR8][R8.64+0x20] ;  /* 0x00002008081a7981 */ /* 0x000f22000c1e1900 */
[----:B------:R-:W0:Y:S01]  /*0260*/  S2UR UR6, SR_CgaCtaId ;  /* 0x00000000000679c3 */ /* 0x000e220000008800 */
[----:B------:R-:W-:-:S02]  /*0270*/  UMOV UR4, 0x400 ;  /* 0x0000040000047882 */ /* 0x000fc40000000000 */
[----:B------:R-:W-:Y:S02]  /*0280*/  UIADD3 UR5, UPT, UPT, UR4, 0x400, URZ ;  /* 0x0000040004057890 */ /* 0x000fe4000fffe0ff */
[----:B0-----:R-:W-:Y:S02]  /*0290*/  ULEA UR7, UR6, UR4, 0x18 ;  /* 0x0000000406077291 */ /* 0x001fe4000f8ec0ff */
[----:B------:R-:W-:Y:S02]  /*02a0*/  UIADD3 UR4, UPT, UPT, UR4, 0x800, URZ ;  /* 0x0000080004047890 */ /* 0x000fe4000fffe0ff */
[----:B------:R-:W-:Y:S02]  /*02b0*/  ULEA UR5, UR6, UR5, 0x18 ;  /* 0x0000000506057291 */ /* 0x000fe4000f8ec0ff */
[----:B------:R-:W-:Y:S01]  /*02c0*/  ULEA UR4, UR6, UR4, 0x18 ;  /* 0x0000000406047291 */ /* 0x000fe2000f8ec0ff */
[----:B------:R-:W-:-:S03]  /*02d0*/  LEA R11, R7, UR7, 0x6 ;  /* 0x00000007070b7c11 */ /* 0x000fc6000f8e30ff */
[C---:B-1----:R-:W-:Y:S02]  /*02e0*/  LEA R3, R7.reuse, UR5, 0x6 ;  /* 0x0000000507037c11 */ /* 0x042fe4000f8e30ff */
[C---:B------:R-:W-:Y:S01]  /*02f0*/  LEA R2, R6.reuse, UR4, 0x2 ;  /* 0x0000000406027c11 */ /* 0x040fe2000f8e10ff */
[C---:B------:R-:W-:Y:S02]  /*0300*/  IMAD R0, R6.reuse, 0x4, R11 ;  /* 0x0000000406007824 */ /* 0x040fe400078e020b */
[----:B------:R-:W-:Y:S02]  /*0310*/  IMAD R5, R6, 0x4, R3 ;  /* 0x0000000406057824 */ /* 0x000fe400078e0203 */
[----:B------:R-:W-:Y:S01]  /*0320*/  IMAD R4, R7, 0x40, R2 ;  /* 0x0000004007047824 */ /* 0x000fe200078e0202 */
[----:B--2---:R-:W-:Y:S04]  /*0330*/  STS [R0], R13 ;  /* 0x0000000d00007388 */ /* 0x004fe80000000800 */
[----:B---3--:R-:W-:Y:S04]  /*0340*/  STS [R0+0x20], R15 ;  /* 0x0000200f00007388 */ /* 0x008fe80000000800 */
[----:B-----5:R-:W-:Y:S04]  /*0350*/  STS [R0+0x200], R19 ;  /* 0x0002001300007388 */ /* 0x020fe80000000800 */
[----:B----4-:R-:W-:Y:S04]  /*0360*/  STS [R0+0x220], R17 ;  /* 0x0002201100007388 */ /* 0x010fe80000000800 */
[----:B------:R-:W-:Y:S04]  /*0370*/  STS [R5], R12 ;  /* 0x0000000c05007388 */ /* 0x000fe80000000800 */
[----:B------:R-:W-:Y:S04]  /*0380*/  STS [R5+0x20], R14 ;  /* 0x0000200e05007388 */ /* 0x000fe80000000800 */
[----:B------:R-:W-:Y:S04]  /*0390*/  STS [R5+0x200], R16 ;  /* 0x0002001005007388 */ /* 0x000fe80000000800 */
[----:B------:R-:W-:Y:S04]  /*03a0*/  STS [R5+0x220], R24 ;  /* 0x0002201805007388 */ /* 0x000fe80000000800 */
[----:B------:R-:W-:Y:S04]  /*03b0*/  STS [R4], R25 ;  /* 0x0000001904007388 */ /* 0x000fe80000000800 */
[----:B------:R-:W-:Y:S04]  /*03c0*/  STS [R4+0x20], R29 ;  /* 0x0000201d04007388 */ /* 0x000fe80000000800 */
[----:B------:R-:W-:Y:S04]  /*03d0*/  STS [R4+0x200], R27 ;  /* 0x0002001b04007388 */ /* 0x000fe80000000800 */
[----:B------:R-:W-:Y:S01]  /*03e0*/  STS [R4+0x220], R26 ;  /* 0x0002201a04007388 */ /* 0x000fe20000000800 */
[----:B------:R-:W-:Y:S06]  /*03f0*/  BAR.SYNC.DEFER_BLOCKING 0x0 ;  /* 0x0000000000007b1d */ /* 0x000fec0000010000 */
[----:B------:R-:W-:Y:S04]  /*0400*/  LDS R10, [R0] ;  /* 0x00000000000a7984 */ /* 0x000fe80000000800 */
[----:B------:R-:W-:Y:S04]  /*0410*/  LDS R25, [R2] ;  /* 0x0000000002197984 */ /* 0x000fe80000000800 */
[----:B------:R-:W-:Y:S04]  /*0420*/  LDS R28, [R0+0x200] ;  /* 0x00020000001c7984 */ /* 0x000fe80000000800 */
[----:B------:R-:W0:Y:S04]  /*0430*/  LDS.128 R12, [R3] ;  /* 0x00000000030c7984 */ /* 0x000e280000000c00 */
[----:B------:R-:W1:Y:S04]  /*0440*/  LDS.128 R16, [R3+0x200] ;  /* 0x0002000003107984 */ /* 0x000e680000000c00 */
[----:B------:R-:W-:Y:S04]  /*0450*/  LDS R11, [R0+0x20] ;  /* 0x00002000000b7984 */ /* 0x000fe80000000800 */
[----:B------:R-:W2:Y:S04]  /*0460*/  LDS R7, [R2+0x20] ;  /* 0x0000200002077984 */ /* 0x000ea80000000800 */
[----:B------:R-:W3:Y:S04]  /*0470*/  LDS R8, [R0+0x220] ;  /* 0x0002200000087984 */ /* 0x000ee80000000800 */
[----:B------:R-:W4:Y:S04]  /*0480*/  LDS R6, [R2+0x40] ;  /* 0x0000400002067984 */ /* 0x000f280000000800 */
[----:B------:R-:W5:Y:S04]  /*0490*/  LDS R4, [R2+0x60] ;  /* 0x0000600002047984 */ /* 0x000f680000000800 */
[----:B------:R-:W5:Y:S04]  /*04a0*/  LDS R5, [R2+0x80] ;  /* 0x0000800002057984 */ /* 0x000f680000000800 */
[----:B------:R-:W5:Y:S04]  /*04b0*/  LDS R9, [R2+0xa0] ;  /* 0x0000a00002097984 */ /* 0x000f680000000800 */
[----:B------:R-:W5:Y:S01]  /*04c0*/  LDS R26, [R2+0xc0] ;  /* 0x0000c000021a7984 */ /* 0x000f620000000800 */
[----:B0-----:R-:W-:-:S03]  /*04d0*/  VIADDMNMX R10, R25, R12, R10, PT ;  /* 0x0000000c190a7246 */ /* 0x001fc6000380010a */
[----:B------:R-:W0:Y:S01]  /*04e0*/  LDS R24, [R2+0xe0] ;  /* 0x0000e00002187984 */ /* 0x000e220000000800 */
[----:B-1----:R-:W-:-:S03]  /*04f0*/  VIADDMNMX R28, R25, R16, R28, PT ;  /* 0x00000010191c7246 */ /* 0x002fc6000380011c */
[----:B------:R-:W-:Y:S01]  /*0500*/  LDS R25, [R2+0x1a0] ;  /* 0x0001a00002197984 */ /* 0x000fe20000000800 */
[----:B--2---:R-:W-:Y:S02]  /*0510*/  VIADDMNMX R11, R7, R12, R11, PT ;  /* 0x0000000c070b7246 */ /* 0x004fe4000380010b */
[----:B---3--:R-:W-:Y:S02]  /*0520*/  VIADDMNMX R7, R16, R7, R8, PT ;  /* 0x0000000710077246 */ /* 0x008fe40003800108 */
[C---:B----4-:R-:W-:Y:S02]  /*0530*/  VIADDMNMX R10, R6.reuse, R13, R10, PT ;  /* 0x0000000d060a7246 */ /* 0x050fe4000380010a */
[----:B------:R-:W-:Y:S02]  /*0540*/  VIADDMNMX R16, R6, R17, R28, PT ;  /* 0x0000001106107246 */ /* 0x000fe4000380011c */
[----:B-----5:R-:W-:Y:S01]  /*0550*/  VIADDMNMX R8, R4, R13, R11, PT ;  /* 0x0000000d04087246 */ /* 0x020fe2000380010b */
[----:B------:R-:W-:Y:S01]  /*0560*/  LDS R28, [R2+0x360] ;  /* 0x00036000021c7984 */ /* 0x000fe20000000800 */
[----:B------:R-:W-:-:S02]  /*0570*/  VIADDMNMX R11, R17, R4, R7, PT ;  /* 0x00000004110b7246 */ /* 0x000fc40003800107 */
[C---:B------:R-:W-:Y:S01]  /*0580*/  VIADDMNMX R12, R5.reuse, R14, R10, PT ;  /* 0x0000000e050c7246 */ /* 0x040fe2000380010a */
[----:B------:R-:W-:Y:S01]  /*0590*/  LDS R17, [R2+0x100] ;  /* 0x0001000002117984 */ /* 0x000fe20000000800 */
[----:B------:R-:W-:-:S03]  /*05a0*/  VIADDMNMX R16, R5, R18, R16, PT ;  /* 0x0000001205107246 */ /* 0x000fc60003800110 */
[----:B------:R-:W1:Y:S04]  /*05b0*/  LDS.128 R4, [R3+0x10] ;  /* 0x0000100003047984 */ /* 0x000e680000000c00 */
[----:B------:R-:W2:Y:S01]  /*05c0*/  LDS R13, [R2+0x120] ;  /* 0x00012000020d7984 */ /* 0x000ea20000000800 */
[----:B------:R-:W-:Y:S02]  /*05d0*/  VIADDMNMX R14, R9, R14, R8, PT ;  /* 0x0000000e090e7246 */ /* 0x000fe40003800108 */
[----:B------:R-:W-:Y:S02]  /*05e0*/  VIADDMNMX R18, R18, R9, R11, PT ;  /* 0x0000000912127246 */ /* 0x000fe4000380010b */
[----:B------:R-:W3:Y:S01]  /*05f0*/  LDS.128 R8, [R3+0x210] ;  /* 0x0002100003087984 */ /* 0x000ee20000000c00 */
[----:B------:R-:W-:-:S02]  /*0600*/  VIADDMNMX R12, R26, R15, R12, PT ;  /* 0x0000000f1a0c7246 */ /* 0x000fc4000380010c */
[----:B0-----:R-:W-:Y:S02]  /*0610*/  VIADDMNMX R27, R24, R15, R14, PT ;  /* 0x0000000f181b7246 */ /* 0x001fe4000380010e */
[----:B------:R-:W-:Y:S01]  /*0620*/  VIADDMNMX R26, R26, R19, R16, PT ;  /* 0x000000131a1a7246 */ /* 0x000fe20003800110 */
[----:B------:R-:W0:Y:S04]  /*0630*/  LDS R14, [R2+0x140] ;  /* 0x00014000020e7984 */ /* 0x000e280000000800 */
[----:B------:R-:W4:Y:S01]  /*0640*/  LDS R16, [R2+0x160] ;  /* 0x0001600002107984 */ /* 0x000f220000000800 */
[----:B------:R-:W-:-:S03]  /*0650*/  VIADDMNMX R19, R19, R24, R18, PT ;  /* 0x0000001813137246 */ /* 0x000fc60003800112 */
[----:B------:R-:W5:Y:S04]  /*0660*/  LDS R15, [R2+0x180] ;  /* 0x00018000020f7984 */ /* 0x000f680000000800 */
[----:B------:R-:W-:Y:S01]  /*0670*/  LDS R24, [R2+0x1e0] ;  /* 0x0001e00002187984 */ /* 0x000fe20000000800 */
[-C--:B-1----:R-:W-:Y:S02]  /*0680*/  VIADDMNMX R12, R17, R4.reuse, R12, PT ;  /* 0x00000004110c7246 */ /* 0x082fe4000380010c */
[----:B--2---:R-:W-:Y:S02]  /*0690*/  VIADDMNMX R18, R13, R4, R27, PT ;  /* 0x000000040d127246 */ /* 0x004fe4000380011b */
[----:B------:R-:W1:Y:S01]  /*06a0*/  LDS R4, [R2+0x1c0] ;  /* 0x0001c00002047984 */ /* 0x000e620000000800 */
[----:B---3--:R-:W-:-:S02]  /*06b0*/  VIADDMNMX R26, R17, R8, R26, PT ;  /* 0x00000008111a7246 */ /* 0x008fc4000380011a */
[----:B------:R-:W-:Y:S02]  /*06c0*/  VIADDMNMX R19, R8, R13, R19, PT ;  /* 0x0000000d08137246 */ /* 0x000fe40003800113 */
[C---:B0-----:R-:W-:Y:S02]  /*06d0*/  VIADDMNMX R8, R14.reuse, R5, R12, PT ;  /* 0x000000050e087246 */ /* 0x041fe4000380010c */
[----:B------:R-:W-:Y:S02]  /*06e0*/  VIADDMNMX R26, R14, R9, R26, PT ;  /* 0x000000090e1a7246 */ /* 0x000fe4000380011a */
[----:B----4-:R-:W-:Y:S02]  /*06f0*/  VIADDMNMX R9, R9, R16, R19, PT ;  /* 0x0000001009097246 */ /* 0x010fe40003800113 */
[----:B------:R-:W-:Y:S02]  /*0700*/  VIADDMNMX R18, R16, R5, R18, PT ;  /* 0x0000000510127246 */ /* 0x000fe40003800112 */
[C---:B-----5:R-:W-:Y:S01]  /*0710*/  VIADDMNMX R8, R15.reuse, R6, R8, PT ;  /* 0x000000060f087246 */ /* 0x060fe20003800108 */
[----:B------:R-:W-:Y:S01]  /*0720*/  LDS R5, [R2+0x200] ;  /* 0x0002000002057984 */ /* 0x000fe20000000800 */
[----:B------:R-:W-:-:S02]  /*0730*/  VIADDMNMX R27, R15, R10, R26, PT ;  /* 0x0000000a0f1b7246 */ /* 0x000fc4000380011a */
[----:B------:R-:W-:Y:S01]  /*0740*/  VIADDMNMX R10, R10, R25, R9, PT ;  /* 0x000000190a0a7246 */ /* 0x000fe20003800109 */
[----:B------:R-:W0:Y:S01]  /*0750*/  LDS.128 R12, [R3+0x20] ;  /* 0x00002000030c7984 */ /* 0x000e220000000c00 */
[----:B------:R-:W-:-:S03]  /*0760*/  VIADDMNMX R26, R25, R6, R18, PT ;  /* 0x00000006191a7246 */ /* 0x000fc60003800112 */
[----:B------:R-:W2:Y:S04]  /*0770*/  LDS R9, [R2+0x220] ;  /* 0x0002200002097984 */ /* 0x000ea80000000800 */
[----:B------:R-:W3:Y:S04]  /*0780*/  LDS.128 R16, [R3+0x220] ;  /* 0x0002200003107984 */ /* 0x000ee80000000c00 */
[----:B------:R-:W-:Y:S01]  /*0790*/  LDS R25, [R2+0x280] ;  /* 0x0002800002197984 */ /* 0x000fe20000000800 */
[C---:B-1----:R-:W-:Y:S02]  /*07a0*/  VIADDMNMX R6, R4.reuse, R7, R8, PT ;  /* 0x0000000704067246 */ /* 0x042fe40003800108 */
[----:B------:R-:W-:-:S02]  /*07b0*/  VIADDMNMX R8, R4, R11, R27, PT ;  /* 0x0000000b04087246 */ /* 0x000fc4000380011b */
[----:B------:R-:W-:Y:S01]  /*07c0*/  VIADDMNMX R27, R11, R24, R10, PT ;  /* 0x000000180b1b7246 */ /* 0x000fe2000380010a */
[----:B------:R-:W1:Y:S04]  /*07d0*/  LDS R4, [R2+0x240] ;  /* 0x0002400002047984 */ /* 0x000e680000000800 */
[----:B------:R-:W4:Y:S04]  /*07e0*/  LDS R10, [R2+0x260] ;  /* 0x00026000020a7984 */ /* 0x000f280000000800 */
[----:B------:R-:W5:Y:S01]  /*07f0*/  LDS R11, [R2+0x2a0] ;  /* 0x0002a000020b7984 */ /* 0x000f620000000800 */
[----:B------:R-:W-:-:S03]  /*0800*/  VIADDMNMX R7, R24, R7, R26, PT ;  /* 0x0000000718077246 */ /* 0x000fc6000380011a */
[----:B------:R-:W5:Y:S04]  /*0810*/  LDS R24, [R2+0x2c0] ;  /* 0x0002c00002187984 */ /* 0x000f680000000800 */
[----:B------:R-:W5:Y:S01]  /*0820*/  LDS R26, [R2+0x2e0] ;  /* 0x0002e000021a7984 */ /* 0x000f620000000800 */
[-C--:B0-----:R-:W-:Y:S02]  /*0830*/  VIADDMNMX R6, R5, R12.reuse, R6, PT ;  /* 0x0000000c05067246 */ /* 0x081fe40003800106 */
[----:B--2---:R-:W-:Y:S02]  /*0840*/  VIADDMNMX R7, R9, R12, R7, PT ;  /* 0x0000000c09077246 */ /* 0x004fe40003800107 */
[----:B---3--:R-:W-:Y:S02]  /*0850*/  VIADDMNMX R8, R5, R16, R8, PT ;  /* 0x0000001005087246 */ /* 0x008fe40003800108 */
[----:B------:R-:W-:-:S02]  /*0860*/  VIADDMNMX R27, R16, R9, R27, PT ;  /* 0x00000009101b7246 */ /* 0x000fc4000380011b */
[----:B------:R-:W-:Y:S01]  /*0870*/  LDS R16, [R2+0x340] ;  /* 0x0003400002107984 */ /* 0x000fe20000000800 */
[C---:B-1----:R-:W-:Y:S02]  /*0880*/  VIADDMNMX R6, R4.reuse, R13, R6, PT ;  /* 0x0000000d04067246 */ /* 0x042fe40003800106 */
[----:B------:R-:W-:Y:S02]  /*0890*/  VIADDMNMX R8, R4, R17, R8, PT ;  /* 0x0000001104087246 */ /* 0x000fe40003800108 */
[----:B----4-:R-:W-:Y:S02]  /*08a0*/  VIADDMNMX R7, R10, R13, R7, PT ;  /* 0x0000000d0a077246 */ /* 0x010fe40003800107 */
[----:B------:R-:W-:Y:S01]  /*08b0*/  VIADDMNMX R27, R17, R10, R27, PT ;  /* 0x0000000a111b7246 */ /* 0x000fe2000380011b */
[----:B------:R-:W-:Y:S01]  /*08c0*/  LDS R13, [R2+0x320] ;  /* 0x00032000020d7984 */ /* 0x000fe20000000800 */
[C---:B------:R-:W-:Y:S02]  /*08d0*/  VIADDMNMX R12, R25.reuse, R14, R6, PT ;  /* 0x0000000e190c7246 */ /* 0x040fe40003800106 */
[----:B------:R-:W-:Y:S01]  /*08e0*/  VIADDMNMX R25, R25, R18, R8, PT ;  /* 0x0000001219197246 */ /* 0x000fe20003800108 */
[----:B------:R-:W-:Y:S01]  /*08f0*/  LDS R17, [R2+0x300] ;  /* 0x0003000002117984 */ /* 0x000fe20000000800 */
[----:B-----5:R-:W-:-:S02]  /*0900*/  VIADDMNMX R14, R11, R14, R7, PT ;  /* 0x0000000e0b0e7246 */ /* 0x020fc40003800107 */
[----:B------:R-:W-:Y:S01]  /*0910*/  VIADDMNMX R18, R18, R11, R27, PT ;  /* 0x0000000b12127246 */ /* 0x000fe2000380011b */
[----:B------:R-:W0:Y:S04]  /*0920*/  LDS.128 R4, [R3+0x30] ;  /* 0x0000300003047984 */ /* 0x000e280000000c00 */
[----:B------:R-:W1:Y:S01]  /*0930*/  LDS.128 R8, [R3+0x230] ;  /* 0x0002300003087984 */ /* 0x000e620000000c00 */
[C---:B------:R-:W-:Y:S02]  /*0940*/  VIADDMNMX R12, R24.reuse, R15, R12, PT ;  /* 0x0000000f180c7246 */ /* 0x040fe4000380010c */
[----:B------:R-:W-:Y:S02]  /*0950*/  VIADDMNMX R24, R24, R19, R25, PT ;  /* 0x0000001318187246 */ /* 0x000fe40003800119 */
[----:B------:R-:W-:-:S02]  /*0960*/  VIADDMNMX R25, R19, R26, R18, PT ;  /* 0x0000001a13197246 */ /* 0x000fc40003800112 */
[----:B------:R-:W2:Y:S01]  /*0970*/  LDS R19, [R2+0x380] ;  /* 0x0003800002137984 */ /* 0x000ea20000000800 */
[----:B------:R-:W-:-:S03]  /*0980*/  VIADDMNMX R14, R26, R15, R14, PT ;  /* 0x0000000f1a0e7246 */ /* 0x000fc6000380010e */
[----:B------:R-:W3:Y:S04]  /*0990*/  LDS R15, [R2+0x3a0] ;  /* 0x0003a000020f7984 */ /* 0x000ee80000000800 */
[----:B------:R-:W4:Y:S04]  /*09a0*/  LDS R18, [R2+0x3c0] ;  /* 0x0003c00002127984 */ /* 0x000f280000000800 */
[----:B------:R-:W5:Y:S01]  /*09b0*/  LDS R26, [R2+0x3e0] ;  /* 0x0003e000021a7984 */ /* 0x000f620000000800 */
[-C--:B0-----:R-:W-:Y:S02]  /*09c0*/  VIADDMNMX R12, R17, R4.reuse, R12, PT ;  /* 0x00000004110c7246 */ /* 0x081fe4000380010c */
[----:B------:R-:W-:-:S02]  /*09d0*/  VIADDMNMX R14, R13, R4, R14, PT ;  /* 0x000000040d0e7246 */ /* 0x000fc4000380010e */
[----:B-1----:R-:W-:Y:S02]  /*09e0*/  VIADDMNMX R24, R17, R8, R24, PT ;  /* 0x0000000811187246 */ /* 0x002fe40003800118 */
[----:B------:R-:W-:Y:S02]  /*09f0*/  VIADDMNMX R25, R8, R13, R25, PT ;  /* 0x0000000d08197246 */ /* 0x000fe40003800119 */
[C---:B------:R-:W-:Y:S02]  /*0a00*/  VIADDMNMX R12, R16.reuse, R5, R12, PT ;  /* 0x00000005100c7246 */ /* 0x040fe4000380010c */
[----:B------:R-:W-:Y:S02]  /*0a10*/  VIADDMNMX R24, R16, R9, R24, PT ;  /* 0x0000000910187246 */ /* 0x000fe40003800118 */
[----:B------:R-:W-:Y:S02]  /*0a20*/  VIADDMNMX R14, R28, R5, R14, PT ;  /* 0x000000051c0e7246 */ /* 0x000fe4000380010e */
[----:B------:R-:W-:-:S02]  /*0a30*/  VIADDMNMX R25, R9, R28, R25, PT ;  /* 0x0000001c09197246 */ /* 0x000fc40003800119 */
[C---:B--2---:R-:W-:Y:S02]  /*0a40*/  VIADDMNMX R12, R19.reuse, R6, R12, PT ;  /* 0x00000006130c7246 */ /* 0x044fe4000380010c */
[----:B------:R-:W-:Y:S02]  /*0a50*/  VIADDMNMX R24, R19, R10, R24, PT ;  /* 0x0000000a13187246 */ /* 0x000fe40003800118 */
[----:B---3--:R-:W-:Y:S02]  /*0a60*/  VIADDMNMX R14, R15, R6, R14, PT ;  /* 0x000000060f0e7246 */ /* 0x008fe4000380010e */
[----:B------:R-:W-:Y:S02]  /*0a70*/  VIADDMNMX R25, R10, R15, R25, PT ;  /* 0x0000000f0a197246 */ /* 0x000fe40003800119 */
[C---:B----4-:R-:W-:Y:S02]  /*0a80*/  VIADDMNMX R3, R18.reuse, R7, R12, PT ;  /* 0x0000000712037246 */ /* 0x050fe4000380010c */
[----:B------:R-:W-:-:S02]  /*0a90*/  VIADDMNMX R5, R18, R11, R24, PT ;  /* 0x0000000b12057246 */ /* 0x000fc40003800118 */
[----:B-----5:R-:W-:Y:S02]  /*0aa0*/  VIADDMNMX R7, R26, R7, R14, PT ;  /* 0x000000071a077246 */ /* 0x020fe4000380010e */
[----:B------:R-:W-:Y:S01]  /*0ab0*/  VIADDMNMX R25, R11, R26, R25, PT ;  /* 0x0000001a0b197246 */ /* 0x000fe20003800119 */
[----:B------:R-:W-:Y:S04]  /*0ac0*/  STG.E desc[UR8][R22.64], R3 ;  /* 0x0000000316007986 */ /* 0x000fe8000c101908 */
[----:B------:R-:W-:Y:S04]  /*0ad0*/  STG.E desc[UR8][R20.64], R5 ;  /* 0x0000000514007986 */ /* 0x000fe8000c101908 */
[----:B------:R-:W-:Y:S04]  /*0ae0*/  STG.E desc[UR8][R22.64+0x20], R7 ;  /* 0x0000200716007986 */ /* 0x000fe8000c101908 */
[----:B------:R-:W-:Y:S04]  /*0af0*/  STS [R0], R3 ;  /* 0x0000000300007388 */ /* 0x000fe80000000800 */
[----:B------:R-:W-:Y:S04]  /*0b00*/  STS [R0+0x200], R5 ;  /* 0x0002000500007388 */ /* 0x000fe80000000800 */
[----:B------:R-:W-:Y:S04]  /*0b10*/  STS [R0+0x20], R7 ;  /* 0x0000200700007388 */ /* 0x000fe80000000800 */
[----:B------:R-:W-:Y:S04]  /*0b20*/  STS [R0+0x220], R25 ;  /* 0x0002201900007388 */ /* 0x000fe80000000800 */
[----:B------:R-:W-:Y:S01]  /*0b30*/  STG.E desc[UR8][R20.64+0x20], R25 ;  /* 0x0000201914007986 */ /* 0x000fe2000c101908 */
[----:B------:R-:W-:Y:S05]  /*0b40*/  EXIT ;  /* 0x000000000000794d */ /* 0x000fea0003800000 */
.L_x_0:
[----:B------:R-:W-:-:S00]  /*0b50*/  BRA `(.L_x_0) ;  /* 0xfffffffc00fc7947 */ /* 0x000fc0000383ffff */
[----:B------:R-:W-:-:S00]  /*0b60*/  NOP ;  /* 0x0000000000007918 */ /* 0x000fc00000000000 */
        /* <DEDUP_REMOVED lines=9> */
.L_x_3:


//--------------------- .text._Z6Phase2Piii       --------------------------
	.section	.text._Z6Phase2Piii,"ax",@progbits
	.align	128
        .global         _Z6Phase2Piii
        .type           _Z6Phase2Piii,@function
        .size           _Z6Phase2Piii,(.L_x_4 - _Z6Phase2Piii)
        .other          _Z6Phase2Piii,@"STO_CUDA_ENTRY STV_DEFAULT"
_Z6Phase2Piii:
.text._Z6Phase2Piii:
[----:B------:R-:W-:Y:S01]  /*0000*/  LDC R1, c[0x0][0x37c] ;  /* 0x0000df00ff017b82 */ /* 0x000fe20000000800 */
[----:B------:R-:W0:Y:S07]  /*0010*/  S2R R5, SR_CTAID.Y ;  /* 0x0000000000057919 */ /* 0x000e2e0000002600 */
[----:B------:R-:W0:Y:S02]  /*0020*/  LDC R3, c[0x0][0x388] ;  /* 0x0000e200ff037b82 */ /* 0x000e240000000800 */
[----:B0-----:R-:W-:-:S13]  /*0030*/  ISETP.NE.AND P0, PT, R5, R3, PT ;  /* 0x000000030500720c */ /* 0x001fda0003f05270 */
[----:B------:R-:W-:Y:S05]  /*0040*/  @!P0 EXIT ;  /* 0x000000000000894d */ /* 0x000fea0003800000 */
        /* <DEDUP_REMOVED lines=8> */
[--C-:B---3--:R-:W-:Y:S02]  /*00d0*/  IMAD R3, R3, 0x10, R10.reuse ;  /* 0x0000001003037824 */ /* 0x108fe400078e020a */
[----:B------:R-:W-:Y:S02]  /*00e0*/  IMAD R5, R5, 0x10, R10 ;  /* 0x0000001005057824 */ /* 0x000fe400078e020a */
[CC--:B------:R-:W-:Y:S02]  /*00f0*/  IMAD R15, R3.reuse, R8.reuse, R2 ;  /* 0x00000008030f7224 */ /* 0x0c0fe400078e0202 */
[----:B------:R-:W-:-:S02]  /*0100*/  IMAD R3, R3, R8, R4 ;  /* 0x0000000803037224 */ /* 0x000fc400078e0204 */
        /* <DEDUP_REMOVED lines=11> */
[----:B------:R0:W4:Y:S04]  /*01c0*/  LDG.E R21, desc[UR8][R16.64+0x20] ;  /* 0x0000200810157981 */ /* 0x000128000c1e1900 */
[----:B------:R-:W4:Y:S04]  /*01d0*/  LDG.E R25, desc[UR8][R8.64] ;  /* 0x0000000808197981 */ /* 0x000f28000c1e1900 */
[----:B------:R-:W4:Y:S04]  /*01e0*/  LDG.E R27, desc[UR8][R2.64+0x20] ;  /* 0x00002008021b7981 */ /* 0x000f28000c1e1900 */
[----:B------:R-:W4:Y:S04]  /*01f0*/  LDG.E R29, desc[UR8][R8.64+0x20] ;  /* 0x00002008081d7981 */ /* 0x000f28000c1e1900 */
[----:B------:R-:W4:Y:S04]  /*0200*/  LDG.E R18, desc[UR8][R6.64] ;  /* 0x0000000806127981 */ /* 0x000f28000c1e1900 */
[----:B------:R-:W4:Y:S04]  /*0210*/  LDG.E R20, desc[UR8][R4.64] ;  /* 0x0000000804147981 */ /* 0x000f28000c1e1900 */
[----:B------:R-:W4:Y:S04]  /*0220*/  LDG.E R22, desc[UR8][R6.64+0x20] ;  /* 0x0000200806167981 */ /* 0x000f28000c1e1900 */
[----:B------:R-:W4:Y:S01]  /*0230*/  LDG.E R24, desc[UR8][R4.64+0x20] ;  /* 0x0000200804187981 */ /* 0x000f22000c1e1900 */
[----:B------:R-:W1:Y:S01]  /*0240*/  S2UR UR6, SR_CgaCtaId ;  /* 0x00000000000679c3 */ /* 0x000e620000008800 */
[----:B------:R-:W-:-:S02]  /*0250*/  UMOV UR4, 0x400 ;  /* 0x0000040000047882 */ /* 0x000fc40000000000 */
[----:B------:R-:W-:Y:S02]  /*0260*/  UIADD3 UR5, UPT, UPT, UR4, 0x400, URZ ;  /* 0x0000040004057890 */ /* 0x000fe4000fffe0ff */
[----:B-1----:R-:W-:Y:S02]  /*0270*/  ULEA UR7, UR6, UR4, 0x18 ;  /* 0x0000000406077291 */ /* 0x002fe4000f8ec0ff */
[----:B------:R-:W-:Y:S02]  /*0280*/  UIADD3 UR4, UPT, UPT, UR4, 0x800, URZ ;  /* 0x0000080004047890 */ /* 0x000fe4000fffe0ff */
[----:B------:R-:W-:Y:S02]  /*0290*/  ULEA UR5, UR6, UR5, 0x18 ;  /* 0x0000000506057291 */ /* 0x000fe4000f8ec0ff */
[----:B------:R-:W-:Y:S01]  /*02a0*/  ULEA UR4, UR6, UR4, 0x18 ;  /* 0x0000000406047291 */ /* 0x000fe2000f8ec0ff */
[----:B0-----:R-:W-:-:S03]  /*02b0*/  LEA R17, R10, UR7, 0x6 ;  /* 0x000000070a117c11 */ /* 0x001fc6000f8e30ff */
[----:B------:R-:W-:Y:S02]  /*02c0*/  LEA R15, R0, UR5, 0x2 ;  /* 0x00000005000f7c11 */ /* 0x000fe4000f8e10ff */
[----:B------:R-:W-:Y:S01]  /*02d0*/  LEA R19, R10, UR4, 0x6 ;  /* 0x000000040a137c11 */ /* 0x000fe2000f8e30ff */
[----:B------:R-:W-:Y:S02]  /*02e0*/  IMAD R16, R0, 0x4, R17 ;  /* 0x0000000400107824 */ /* 0x000fe400078e0211 */
[----:B------:R-:W-:Y:S02]  /*02f0*/  IMAD R10, R10, 0x40, R15 ;  /* 0x000000400a0a7824 */ /* 0x000fe400078e020f */
[C---:B------:R-:W-:Y:S01]  /*0300*/  IMAD R14, R0.reuse, 0x4, R19 ;  /* 0x00000004000e7824 */ /* 0x040fe200078e0213 */
[----:B------:R-:W-:Y:S01]  /*0310*/  LEA R0, R0, UR7, 0x2 ;  /* 0x0000000700007c11 */ /* 0x000fe2000f8e10ff */
        /* <DEDUP_REMOVED lines=15> */
[----:B------:R-:W0:Y:S04]  /*0410*/  LDS R13, [R15] ;  /* 0x000000000f0d7984 */ /* 0x000e280000000800 */
[----:B------:R-:W-:Y:S04]  /*0420*/  LDS R21, [R10+0x20] ;  /* 0x000020000a157984 */ /* 0x000fe80000000800 */
[----:B------:R-:W-:Y:S01]  /*0430*/  LDS R23, [R10+0x220] ;  /* 0x000220000a177984 */ /* 0x000fe20000000800 */
[----:B0-----:R-:W-:-:S03]  /*0440*/  VIADDMNMX R11, R13, R12, R11, PT ;  /* 0x0000000c0d0b7246 */ /* 0x001fc6000380010b */
[----:B------:R-:W-:Y:S04]  /*0450*/  LDS R13, [R10+0x200] ;  /* 0x000200000a0d7984 */ /* 0x000fe80000000800 */
[----:B------:R-:W-:Y:S04]  /*0460*/  STS [R10], R11 ;  /* 0x0000000b0a007388 */ /* 0x000fe80000000800 */
[----:B------:R-:W-:Y:S04]  /*0470*/  LDS R16, [R17+0x200] ;  /* 0x0002000011107984 */ /* 0x000fe80000000800 */
[----:B------:R-:W0:Y:S02]  /*0480*/  LDS R18, [R15] ;  /* 0x000000000f127984 */ /* 0x000e240000000800 */
[----:B0-----:R-:W-:-:S05]  /*0490*/  VIADDMNMX R13, R18, R16, R13, PT ;  /* 0x00000010120d7246 */ /* 0x001fca000380010d */
[----:B------:R-:W-:Y:S04]  /*04a0*/  STS [R10+0x200], R13 ;  /* 0x0002000d0a007388 */ /* 0x000fe80000000800 */
[----:B------:R-:W0:Y:S02]  /*04b0*/  LDS R18, [R15+0x20] ;  /* 0x000020000f127984 */ /* 0x000e240000000800 */
[----:B0-----:R-:W-:-:S05]  /*04c0*/  VIADDMNMX R21, R18, R12, R21, PT ;  /* 0x0000000c12157246 */ /* 0x001fca0003800115 */
[----:B------:R-:W-:Y:S04]  /*04d0*/  STS [R10+0x20], R21 ;  /* 0x000020150a007388 */ /* 0x000fe80000000800 */
[----:B------:R-:W0:Y:S02]  /*04e0*/  LDS R12, [R15+0x20] ;  /* 0x000020000f0c7984 */ /* 0x000e240000000800 */
[----:B0-----:R-:W-:-:S05]  /*04f0*/  VIADDMNMX R23, R12, R16, R23, PT ;  /* 0x000000100c177246 */ /* 0x001fca0003800117 */
[----:B------:R-:W-:Y:S04]  /*0500*/  STS [R10+0x220], R23 ;  /* 0x000220170a007388 */ /* 0x000fe80000000800 */
[----:B------:R-:W-:Y:S04]  /*0510*/  LDS R11, [R14] ;  /* 0x000000000e0b7984 */ /* 0x000fe80000000800 */
[----:B------:R-:W-:Y:S04]  /*0520*/  LDS R12, [R19] ;  /* 0x00000000130c7984 */ /* 0x000fe80000000800 */
[----:B------:R-:W0:Y:S04]  /*0530*/  LDS R13, [R0] ;  /* 0x00000000000d7984 */ /* 0x000e280000000800 */
[----:B------:R-:W-:Y:S01]  /*0540*/  LDS R23, [R14+0x220] ;  /* 0x000220000e177984 */ /* 0x000fe20000000800 */
[----:B0-----:R-:W-:-:S03]  /*0550*/  VIADDMNMX R11, R13, R12, R11, PT ;  /* 0x0000000c0d0b7246 */ /* 0x001fc6000380010b */
[----:B------:R-:W-:Y:S04]  /*0560*/  LDS R12, [R14+0x200] ;  /* 0x000200000e0c7984 */ /* 0x000fe80000000800 */
[----:B------:R-:W-:Y:S04]  /*0570*/  STS [R14], R11 ;  /* 0x0000000b0e007388 */ /* 0x000fe80000000800 */
[----:B------:R-:W0:Y:S02]  /*0580*/  LDS R16, [R19+0x200] ;  /* 0x0002000013107984 */ /* 0x000e240000000800 */
[----:B0-----:R-:W-:-:S02]  /*0590*/  VIADDMNMX R13, R13, R16, R12, PT ;  /* 0x000000100d0d7246 */ /* 0x001fc4000380010c */
[----:B------:R-:W-:Y:S04]  /*05a0*/  LDS R12, [R14+0x20] ;  /* 0x000020000e0c7984 */ /* 0x000fe80000000800 */
[----:B------:R-:W-:Y:S04]  /*05b0*/  STS [R14+0x200], R13 ;  /* 0x0002000d0e007388 */ /* 0x000fe80000000800 */
[----:B------:R-:W-:Y:S04]  /*05c0*/  LDS R21, [R19] ;  /* 0x0000000013157984 */ /* 0x000fe80000000800 */
[----:B------:R-:W0:Y:S02]  /*05d0*/  LDS R16, [R0+0x20] ;  /* 0x0000200000107984 */ /* 0x000e240000000800 */
[----:B0-----:R-:W-:-:S05]  /*05e0*/  VIADDMNMX R21, R16, R21, R12, PT ;  /* 0x0000001510157246 */ /* 0x001fca000380010c */
[----:B------:R-:W-:Y:S04]  /*05f0*/  STS [R14+0x20], R21 ;  /* 0x000020150e007388 */ /* 0x000fe80000000800 */
[----:B------:R-:W0:Y:S02]  /*0600*/  LDS R12, [R19+0x200] ;  /* 0x00020000130c7984 */ /* 0x000e240000000800 */
[----:B0-----:R-:W-:-:S05]  /*0610*/  VIADDMNMX R23, R12, R16, R23, PT ;  /* 0x000000100c177246 */ /* 0x001fca0003800117 */
[----:B------:R-:W-:Y:S01]  /*0620*/  STS [R14+0x220], R23 ;  /* 0x000220170e007388 */ /* 0x000fe20000000800 */
[----:B------:R-:W-:Y:S06]  /*0630*/  BAR.SYNC.DEFER_BLOCKING 0x0 ;  /* 0x0000000000007b1d */ /* 0x000fec0000010000 */
[----:B------:R-:W-:Y:S04]  /*0640*/  LDS R11, [R10] ;  /* 0x000000000a0b7984 */ /* 0x000fe80000000800 */
[----:B------:R-:W-:Y:S04]  /*0650*/  LDS R12, [R17+0x4] ;  /* 0x00000400110c7984 */ /* 0x000fe80000000800 */
[----:B------:R-:W0:Y:S04]  /*0660*/  LDS R13, [R15+0x40] ;  /* 0x000040000f0d7984 */ /* 0x000e280000000800 */
[----:B------:R-:W-:Y:S04]  /*0670*/  LDS R21, [R10+0x20] ;  /* 0x000020000a157984 */ /* 0x000fe80000000800 */
[----:B------:R-:W-:Y:S01]  /*0680*/  LDS R23, [R10+0x220] ;  /* 0x000220000a177984 */ /* 0x000fe20000000800 */
[----:B0-----:R-:W-:-:S03]  /*0690*/  VIADDMNMX R11, R13, R12, R11, PT ;  /* 0x0000000c0d0b7246 */ /* 0x001fc6000380010b */
[----:B------:R-:W-:Y:S04]  /*06a0*/  LDS R13, [R10+0x200] ;  /* 0x000200000a0d7984 */ /* 0x000fe80000000800 */
[----:B------:R-:W-:Y:S04]  /*06b0*/  STS [R10], R11 ;  /* 0x0000000b0a007388 */ /* 0x000fe80000000800 */
[----:B------:R-:W-:Y:S04]  /*06c0*/  LDS R16, [R17+0x204] ;  /* 0x0002040011107984 */ /* 0x000fe80000000800 */
[----:B------:R-:W0:Y:S02]  /*06d0*/  LDS R18, [R15+0x40] ;  /* 0x000040000f127984 */ /* 0x000e240000000800 */
        /* <DEDUP_REMOVED lines=9> */
[----:B------:R-:W-:Y:S04]  /*0770*/  LDS R12, [R19+0x4] ;  /* 0x00000400130c7984 */ /* 0x000fe80000000800 */
[----:B------:R-:W0:Y:S04]  /*0780*/  LDS R16, [R0+0x40] ;  /* 0x0000400000107984 */ /* 0x000e280000000800 */
[----:B------:R-:W-:Y:S04]  /*0790*/  LDS R13, [R14+0x200] ;  /* 0x000200000e0d7984 */ /* 0x000fe80000000800 */
[----:B------:R-:W-:Y:S01]  /*07a0*/  LDS R23, [R14+0x220] ;  /* 0x000220000e177984 */ /* 0x000fe20000000800 */
[----:B0-----:R-:W-:-:S05]  /*07b0*/  VIADDMNMX R11, R16, R12, R11, PT ;  /* 0x0000000c100b7246 */ /* 0x001fca000380010b */
[----:B------:R-:W-:Y:S04]  /*07c0*/  STS [R14], R11 ;  /* 0x0000000b0e007388 */ /* 0x000fe80000000800 */
[----:B------:R-:W0:Y:S02]  /*07d0*/  LDS R12, [R19+0x204] ;  /* 0x00020400130c7984 */ /* 0x000e240000000800 */
[----:B0-----:R-:W-:Y:S02]  /*07e0*/  VIADDMNMX R13, R16, R12, R13, PT ;  /* 0x0000000c100d7246 */ /* 0x001fe4000380010d */
[----:B------:R-:W-:Y:S04]  /*07f0*/  LDS R12, [R14+0x20] ;  /* 0x000020000e0c7984 */ /* 0x000fe80000000800 */
[----:B------:R-:W-:Y:S04]  /*0800*/  STS [R14+0x200], R13 ;  /* 0x0002000d0e007388 */ /* 0x000fe80000000800 */
[----:B------:R-:W-:Y:S04]  /*0810*/  LDS R21, [R19+0x4] ;  /* 0x0000040013157984 */ /* 0x000fe80000000800 */
        /* <DEDUP_REMOVED lines=525> */
[----:B------:R-:W0:Y:S04]  /*28f0*/  LDS R11, [R10] ;  /* 0x000000000a0b7984 */ /* 0x000e280000000800 */
[----:B------:R-:W1:Y:S04]  /*2900*/  LDS R13, [R10+0x200] ;  /* 0x000200000a0d7984 */ /* 0x000e680000000800 */
[----:B------:R-:W2:Y:S04]  /*2910*/  LDS R21, [R10+0x20] ;  /* 0x000020000a157984 */ /* 0x000ea80000000800 */
[----:B------:R-:W3:Y:S04]  /*2920*/  LDS R23, [R10+0x220] ;  /* 0x000220000a177984 */ /* 0x000ee80000000800 */
[----:B------:R-:W4:Y:S04]  /*2930*/  LDS R25, [R14] ;  /* 0x000000000e197984 */ /* 0x000f280000000800 */
[----:B------:R-:W5:Y:S04]  /*2940*/  LDS R27, [R14+0x200] ;  /* 0x000200000e1b7984 */ /* 0x000f680000000800 */
[----:B------:R-:W5:Y:S04]  /*2950*/  LDS R15, [R14+0x20] ;  /* 0x000020000e0f7984 */ /* 0x000f680000000800 */
[----:B------:R-:W5:Y:S04]  /*2960*/  LDS R19, [R14+0x220] ;  /* 0x000220000e137984 */ /* 0x000f680000000800 */
[----:B0-----:R-:W-:Y:S04]  /*2970*/  STG.E desc[UR8][R2.64], R11 ;  /* 0x0000000b02007986 */ /* 0x001fe8000c101908 */
[----:B-1----:R-:W-:Y:S04]  /*2980*/  STG.E desc[UR8][R8.64], R13 ;  /* 0x0000000d08007986 */ /* 0x002fe8000c101908 */
[----:B--2---:R-:W-:Y:S04]  /*2990*/  STG.E desc[UR8][R2.64+0x20], R21 ;  /* 0x0000201502007986 */ /* 0x004fe8000c101908 */
[----:B---3--:R-:W-:Y:S04]  /*29a0*/  STG.E desc[UR8][R8.64+0x20], R23 ;  /* 0x0000201708007986 */ /* 0x008fe8000c101908 */
[----:B----4-:R-:W-:Y:S04]  /*29b0*/  STG.E desc[UR8][R6.64], R25 ;  /* 0x0000001906007986 */ /* 0x010fe8000c101908 */
[----:B-----5:R-:W-:Y:S04]  /*29c0*/  STG.E desc[UR8][R4.64], R27 ;  /* 0x0000001b04007986 */ /* 0x020fe8000c101908 */
[----:B------:R-:W-:Y:S04]  /*29d0*/  STG.E desc[UR8][R6.64+0x20], R15 ;  /* 0x0000200f06007986 */ /* 0x000fe8000c101908 */
[----:B------:R-:W-:Y:S01]  /*29e0*/  STG.E desc[UR8][R4.64+0x20], R19 ;  /* 0x0000201304007986 */ /* 0x000fe2000c101908 */
[----:B------:R-:W-:Y:S05]  /*29f0*/  EXIT ;  /* 0x000000000000794d */ /* 0x000fea0003800000 */
.L_x_1:
        /* <DEDUP_REMOVED lines=16> */
.L_x_4:


//--------------------- .text._Z6Phase1Piii       --------------------------
	.section	.text._Z6Phase1Piii,"ax",@progbits
	.align	128
        .global         _Z6Phase1Piii
        .type           _Z6Phase1Piii,@function
        .size           _Z6Phase1Piii,(.L_x_5 - _Z6Phase1Piii)
        .other          _Z6Phase1Piii,@"STO_CUDA_ENTRY STV_DEFAULT"
_Z6Phase1Piii:
.text._Z6Phase1Piii:
[----:B------:R-:W-:Y:S01]  /*0000*/  LDC R1, c[0x0][0x37c] ;  /* 0x0000df00ff017b82 */ /* 0x000fe20000000800 */
[----:B------:R-:W0:Y:S07]  /*0010*/  S2R R7, SR_TID.X ;  /* 0x0000000000077919 */ /* 0x000e2e0000002100 */
[----:B------:R-:W0:Y:S01]  /*0020*/  LDC.64 R8, c[0x0][0x388] ;  /* 0x0000e200ff087b82 */ /* 0x000e220000000a00 */
[----:B------:R-:W1:Y:S01]  /*0030*/  LDCU.64 UR6, c[0x0][0x358] ;  /* 0x00006b00ff0677ac */ /* 0x000e620008000a00 */
[----:B------:R-:W2:Y:S06]  /*0040*/  S2R R17, SR_TID.Y ;  /* 0x0000000000117919 */ /* 0x000eac0000002200 */
[----:B------:R-:W3:Y:S01]  /*0050*/  LDC.64 R2, c[0x0][0x380] ;  /* 0x0000e000ff027b82 */ /* 0x000ee20000000a00 */
[----:B0-----:R-:W-:-:S02]  /*0060*/  IMAD R0, R8, 0x10, R7 ;  /* 0x0000001008007824 */ /* 0x001fc400078e0207 */
[----:B--2---:R-:W-:-:S04]  /*0070*/  IMAD R4, R8, 0x10, R17 ;  /* 0x0000001008047824 */ /* 0x004fc800078e0211 */
[----:B------:R-:W-:-:S04]  /*0080*/  IMAD R5, R4, R9, R0 ;  /* 0x0000000904057224 */ /* 0x000fc800078e0200 */
[----:B---3--:R-:W-:-:S04]  /*0090*/  IMAD.WIDE R2, R5, 0x4, R2 ;  /* 0x0000000405027825 */ /* 0x008fc800078e0202 */
[----:B------:R-:W-:Y:S01]  /*00a0*/  IMAD.SHL.U32 R5, R9, 0x8, RZ ;  /* 0x0000000809057824 */ /* 0x000fe200078e00ff */
[----:B-1----:R-:W2:Y:S03]  /*00b0*/  LDG.E R13, desc[UR6][R2.64+0x20] ;  /* 0x00002006020d7981 */ /* 0x002ea6000c1e1900 */
[----:B------:R-:W-:Y:S01]  /*00c0*/  IMAD.WIDE R4, R5, 0x4, R2 ;  /* 0x0000000405047825 */ /* 0x000fe200078e0202 */
[----:B------:R-:W3:Y:S04]  /*00d0*/  LDG.E R9, desc[UR6][R2.64] ;  /* 0x0000000602097981 */ /* 0x000ee8000c1e1900 */
[----:B------:R-:W4:Y:S04]  /*00e0*/  LDG.E R11, desc[UR6][R4.64] ;  /* 0x00000006040b7981 */ /* 0x000f28000c1e1900 */
[----:B------:R-:W5:Y:S01]  /*00f0*/  LDG.E R15, desc[UR6][R4.64+0x20] ;  /* 0x00002006040f7981 */ /* 0x000f62000c1e1900 */
[----:B------:R-:W0:Y:S01]  /*0100*/  S2UR UR5, SR_CgaCtaId ;  /* 0x00000000000579c3 */ /* 0x000e220000008800 */
[----:B------:R-:W-:-:S02]  /*0110*/  UMOV UR4, 0x400 ;  /* 0x0000040000047882 */ /* 0x000fc40000000000 */
[----:B0-----:R-:W-:-:S06]  /*0120*/  ULEA UR4, UR5, UR4, 0x18 ;  /* 0x0000000405047291 */ /* 0x001fcc000f8ec0ff */
[----:B------:R-:W-:-:S05]  /*0130*/  LEA R6, R17, UR4, 0x6 ;  /* 0x0000000411067c11 */ /* 0x000fca000f8e30ff */
[C---:B------:R-:W-:Y:S01]  /*0140*/  IMAD R0, R7.reuse, 0x4, R6 ;  /* 0x0000000407007824 */ /* 0x040fe200078e0206 */
[----:B------:R-:W-:-:S04]  /*0150*/  LEA R7, R7, UR4, 0x2 ;  /* 0x0000000407077c11 */ /* 0x000fc8000f8e10ff */
[----:B--2---:R-:W-:Y:S04]  /*0160*/  STS [R0+0x20], R13 ;  /* 0x0000200d00007388 */ /* 0x004fe80000000800 */
[----:B---3--:R-:W-:Y:S04]  /*0170*/  STS [R0], R9 ;  /* 0x0000000900007388 */ /* 0x008fe80000000800 */
[----:B----4-:R-:W-:Y:S04]  /*0180*/  STS [R0+0x200], R11 ;  /* 0x0002000b00007388 */ /* 0x010fe80000000800 */
[----:B-----5:R-:W-:Y:S01]  /*0190*/  STS [R0+0x220], R15 ;  /* 0x0002200f00007388 */ /* 0x020fe20000000800 */
[----:B------:R-:W-:Y:S06]  /*01a0*/  BAR.SYNC.DEFER_BLOCKING 0x0 ;  /* 0x0000000000007b1d */ /* 0x000fec0000010000 */
[----:B------:R-:W-:Y:S04]  /*01b0*/  LDS R8, [R0] ;  /* 0x0000000000087984 */ /* 0x000fe80000000800 */
[----:B------:R-:W-:Y:S04]  /*01c0*/  LDS R17, [R6] ;  /* 0x0000000006117984 */ /* 0x000fe80000000800 */
[----:B------:R-:W0:Y:S02]  /*01d0*/  LDS R10, [R7] ;  /* 0x00000000070a7984 */ /* 0x000e240000000800 */
[----:B0-----:R-:W-:-:S02]  /*01e0*/  VIADDMNMX R17, R10, R17, R8, PT ;  /* 0x000000110a117246 */ /* 0x001fc40003800108 */
[----:B------:R-:W-:Y:S04]  /*01f0*/  LDS R8, [R0+0x200] ;  /* 0x0002000000087984 */ /* 0x000fe80000000800 */
[----:B------:R-:W-:Y:S04]  /*0200*/  STS [R0], R17 ;  /* 0x0000001100007388 */ /* 0x000fe80000000800 */
[----:B------:R-:W-:Y:S04]  /*0210*/  LDS R9, [R6+0x200] ;  /* 0x0002000006097984 */ /* 0x000fe80000000800 */
[----:B------:R-:W0:Y:S02]  /*0220*/  LDS R10, [R7] ;  /* 0x00000000070a7984 */ /* 0x000e240000000800 */
[----:B0-----:R-:W-:-:S02]  /*0230*/  VIADDMNMX R9, R10, R9, R8, PT ;  /* 0x000000090a097246 */ /* 0x001fc40003800108 */
[----:B------:R-:W-:Y:S04]  /*0240*/  LDS R8, [R0+0x20] ;  /* 0x0000200000087984 */ /* 0x000fe80000000800 */
[----:B------:R-:W-:Y:S04]  /*0250*/  STS [R0+0x200], R9 ;  /* 0x0002000900007388 */ /* 0x000fe80000000800 */
[----:B------:R-:W-:Y:S04]  /*0260*/  LDS R11, [R6] ;  /* 0x00000000060b7984 */ /* 0x000fe80000000800 */
[----:B------:R-:W0:Y:S02]  /*0270*/  LDS R10, [R7+0x20] ;  /* 0x00002000070a7984 */ /* 0x000e240000000800 */
[----:B0-----:R-:W-:-:S02]  /*0280*/  VIADDMNMX R11, R10, R11, R8, PT ;  /* 0x0000000b0a0b7246 */ /* 0x001fc40003800108 */
[----:B------:R-:W-:Y:S04]  /*0290*/  LDS R8, [R0+0x220] ;  /* 0x0002200000087984 */ /* 0x000fe80000000800 */
[----:B------:R-:W-:Y:S04]  /*02a0*/  STS [R0+0x20], R11 ;  /* 0x0000200b00007388 */ /* 0x000fe80000000800 */
[----:B------:R-:W-:Y:S04]  /*02b0*/  LDS R13, [R6+0x200] ;  /* 0x00020000060d7984 */ /* 0x000fe80000000800 */
[----:B------:R-:W0:Y:S02]  /*02c0*/  LDS R10, [R7+0x20] ;  /* 0x00002000070a7984 */ /* 0x000e240000000800 */
[----:B0-----:R-:W-:-:S05]  /*02d0*/  VIADDMNMX R13, R10, R13, R8, PT ;  /* 0x0000000d0a0d7246 */ /* 0x001fca0003800108 */
[----:B------:R-:W-:Y:S01]  /*02e0*/  STS [R0+0x220], R13 ;  /* 0x0002200d00007388 */ /* 0x000fe20000000800 */
[----:B------:R-:W-:Y:S06]  /*02f0*/  BAR.SYNC.DEFER_BLOCKING 0x0 ;  /* 0x0000000000007b1d */ /* 0x000fec0000010000 */
[----:B------:R-:W-:Y:S04]  /*0300*/  LDS R8, [R0] ;  /* 0x0000000000087984 */ /* 0x000fe80000000800 */
[----:B------:R-:W-:Y:S04]  /*0310*/  LDS R9, [R6+0x4] ;  /* 0x0000040006097984 */ /* 0x000fe80000000800 */
[----:B------:R-:W0:Y:S02]  /*0320*/  LDS R10, [R7+0x40] ;  /* 0x00004000070a7984 */ /* 0x000e240000000800 */
[----:B0-----:R-:W-:-:S02]  /*0330*/  VIADDMNMX R9, R10, R9, R8, PT ;  /* 0x000000090a097246 */ /* 0x001fc40003800108 */
[----:B------:R-:W-:Y:S04]  /*0340*/  LDS R8, [R0+0x200] ;  /* 0x0002000000087984 */ /* 0x000fe80000000800 */
[----:B------:R-:W-:Y:S04]  /*0350*/  STS [R0], R9 ;  /* 0x0000000900007388 */ /* 0x000fe80000000800 */
[----:B------:R-:W-:Y:S04]  /*0360*/  LDS R11, [R6+0x204] ;  /* 0x00020400060b7984 */ /* 0x000fe80000000800 */
[----:B------:R-:W0:Y:S02]  /*0370*/  LDS R10, [R7+0x40] ;  /* 0x00004000070a7984 */ /* 0x000e240000000800 */
[----:B0-----:R-:W-:-:S02]  /*0380*/  VIADDMNMX R11, R10, R11, R8, PT ;  /* 0x0000000b0a0b7246 */ /* 0x001fc40003800108 */
[----:B------:R-:W-:Y:S04]  /*0390*/  LDS R8, [R0+0x20] ;  /* 0x0000200000087984 */ /* 0x000fe80000000800 */
[----:B------:R-:W-:Y:S04]  /*03a0*/  STS [R0+0x200], R11 ;  /* 0x0002000b00007388 */ /* 0x000fe80000000800 */
[----:B------:R-:W-:Y:S04]  /*03b0*/  LDS R13, [R6+0x4] ;  /* 0x00000400060d7984 */ /* 0x000fe80000000800 */
        /* <DEDUP_REMOVED lines=307> */
[----:B0-----:R-:W-:Y:S04]  /*16f0*/  STG.E desc[UR6][R2.64], R9 ;  /* 0x0000000902007986 */ /* 0x001fe8000c101906 */
[----:B-1----:R-:W-:Y:S04]  /*1700*/  STG.E desc[UR6][R4.64], R15 ;  /* 0x0000000f04007986 */ /* 0x002fe8000c101906 */
[----:B--2---:R-:W-:Y:S04]  /*1710*/  STG.E desc[UR6][R2.64+0x20], R17 ;  /* 0x0000201102007986 */ /* 0x004fe8000c101906 */
[----:B---3--:R-:W-:Y:S01]  /*1720*/  STG.E desc[UR6][R4.64+0x20], R19 ;  /* 0x0000201304007986 */ /* 0x008fe2000c101906 */
[----:B------:R-:W-:Y:S05]  /*1730*/  EXIT ;  /* 0x000000000000794d */ /* 0x000fea0003800000 */
.L_x_2:
        /* <DEDUP_REMOVED lines=12> */
.L_x_5:


//--------------------- .nv.shared._Z6Phase3Piii  --------------------------
	.section	.nv.shared._Z6Phase3Piii,"aw",@nobits
	.sectionflags	@""
	.align	4
.nv.shared._Z6Phase3Piii:
	.zero		4096


//--------------------- .nv.shared.reserved.0     --------------------------
	.section	.nv.shared.reserved.0,"aw",@nobits
	.weak		__nv_reservedSMEM_offset_0_alias
	.size		__nv_reservedSMEM_offset_0_alias, 0, 64
	.other		__nv_reservedSMEM_offset_0_alias,@"STO_CUDA_RESERVED_SHARED STV_DEFAULT"
__nv_reservedSMEM_offset_0_alias:
	.zero		0
	.zero		64


//--------------------- .nv.shared._Z6Phase2Piii  --------------------------
	.section	.nv.shared._Z6Phase2Piii,"aw",@nobits
	.sectionflags	@""
	.align	4
.nv.shared._Z6Phase2Piii:
	.zero		4096


//--------------------- .nv.shared._Z6Phase1Piii  --------------------------
	.section	.nv.shared._Z6Phase1Piii,"aw",@nobits
	.sectionflags	@""
	.align	4
.nv.shared._Z6Phase1Piii:
	.zero		2048


//--------------------- .nv.constant0._Z6Phase3Piii --------------------------
	.section	.nv.constant0._Z6Phase3Piii,"a",@progbits
	.sectionflags	@""
	.align	4
.nv.constant0._Z6Phase3Piii:
	.zero		912


//--------------------- .nv.constant0._Z6Phase2Piii --------------------------
	.section	.nv.constant0._Z6Phase2Piii,"a",@progbits
	.sectionflags	@""
	.align	4
.nv.constant0._Z6Phase2Piii:
	.zero		912


//--------------------- .nv.constant0._Z6Phase1Piii --------------------------
	.section	.nv.constant0._Z6Phase1Piii,"a",@progbits
	.sectionflags	@""
	.align	4
.nv.constant0._Z6Phase1Piii:
	.zero		912


//--------------------- SYMBOLS --------------------------

	.type		.nv.reservedSmem.offset0,@object
	.size		.nv.reservedSmem.offset0,0x4
	.type		.nv.reservedSmem.cap,@object
	.size		.nv.reservedSmem.cap,0x4
